// auto-generated by cutlass_sweep.conv — config: {"arch": "sm_90", "cluster_m": 2, "cluster_n": 1, "conv_kind": "fprop", "dtype": "bf16", "ndim": 3, "tile_k": 64, "tile_m": 64, "tile_n": 64}
#include "cutlass/cutlass.h"
#include "cute/tensor.hpp"
#include "cutlass/kernel_hardware_info.hpp"
#include "cutlass/conv/convolution.h"
#include "cutlass/conv/dispatch_policy.hpp"
#include "cutlass/conv/collective/collective_builder.hpp"
#include "cutlass/conv/kernel/conv_universal.hpp"
#include "cutlass/conv/device/conv_universal_adapter.hpp"
#include "cutlass/epilogue/collective/collective_builder.hpp"

using namespace cute;
using Elem = cutlass::bfloat16_t;
using Acc  = float;
using LayoutAB = cutlass::layout::TensorNDHWC;
using LayoutC  = cutlass::layout::TensorNDHWC;
constexpr auto ConvOp = cutlass::conv::Operator::kFprop;
using TileShape    = Shape<_64, _64, Shape<_64>>;
using ClusterShape = Shape<_2, _1, _1>;

using CollectiveEpilogue = typename cutlass::epilogue::collective::CollectiveBuilder<
    cutlass::arch::Sm90, cutlass::arch::OpClassTensorOp,
    TileShape, ClusterShape,
    cutlass::epilogue::collective::EpilogueTileAuto,
    Acc, Acc,
    Elem, LayoutC, 128 / cutlass::sizeof_bits<Elem>::value,
    Elem, LayoutC, 128 / cutlass::sizeof_bits<Elem>::value,
    cutlass::epilogue::collective::EpilogueScheduleAuto
  >::CollectiveOp;

using CollectiveMainloop = typename cutlass::conv::collective::CollectiveBuilder<
    cutlass::arch::Sm90, cutlass::arch::OpClassTensorOp, ConvOp,
    Elem, LayoutAB, 128 / cutlass::sizeof_bits<Elem>::value,
    Elem, LayoutAB, 128 / cutlass::sizeof_bits<Elem>::value,
    Acc,
    TileShape, ClusterShape,
    cutlass::conv::collective::StageCountAutoCarveout<
        static_cast<int>(sizeof(typename CollectiveEpilogue::SharedStorage))>,
    cutlass::conv::collective::KernelScheduleAuto
  >::CollectiveOp;

using ProblemShape = cutlass::conv::ConvProblemShape<
    ConvOp, CollectiveMainloop::DispatchPolicy::NumSpatialDimensions>;
using ConvKernel = cutlass::conv::kernel::ConvUniversal<
    ProblemShape, CollectiveMainloop, CollectiveEpilogue>;
using Conv = cutlass::conv::device::ConvUniversalAdapter<ConvKernel>;

auto* _anchor = &cutlass::device_kernel<ConvKernel>;


// ===== COMPILED SASS (sm_90a) =====

	.target	sm_90a

	.elftype	@"ET_EXEC"


//--------------------- .note.nv.tkinfo           --------------------------
	.section	.note.nv.tkinfo,"",@"SHT_NOTE"
	.sectionflags	@"SHF_NOTE_NV_TKINFO"
	.tkinfo
        /*0018*/ 	.word	0x00000002
        /*0030*/ 	.string	""
        /*0030*/ 	.string	"ptxas"
        /*0030*/ 	.string	"Cuda compilation tools, release 13.0, V13.0.88"
        /*0030*/ 	.string	"Build cuda_13.0.r13.0/compiler.36424714_0"
        /*0030*/ 	.string	"-arch sm_90a -m 64 "



//--------------------- .note.nv.cuinfo           --------------------------
	.section	.note.nv.cuinfo,"",@"SHT_NOTE"
	.sectionflags	@"SHF_NOTE_NV_CUINFO"
        /*0018*/ 	.short	0x0002
        /*001a*/ 	.short	0x005a
        /*001c*/ 	.short	0x0082
	.zero		2


//--------------------- .nv.info                  --------------------------
	.section	.nv.info,"",@"SHT_CUDA_INFO"
	.align	4


	//----- nvinfo : EIATTR_REGCOUNT
	.align		4
        /*0000*/ 	.byte	0x04, 0x2f
        /*0002*/ 	.short	(.L_12 - .L_11)
	.align		4
.L_11:
        /*0004*/ 	.word	index@(_ZN7cutlass13device_kernelINS_4conv6kernel13ConvUniversalINS1_16ConvProblemShapeILNS1_8OperatorE0ELi3EEENS1_10collective14CollectiveConvINS1_46MainloopSm90TmaGmmaWarpSpecializedImplicitGemmILS5_0ELi14ELi3EN4cute5tupleIJNSA_1CILi2EEENSC_ILi1EEESE_EEENS1_36KernelImplicitTmaWarpSpecializedSm90ELi1EEENSB_IJNSC_ILi64EEESI_NSB_IJSI_EEEEEENS_10bfloat16_tESL_NSA_8TiledMMAINSA_8MMA_AtomIJNSA_4SM904GMMA27MMA_64x64x16_F32BF16BF16_SSILNSP_5MajorE0ELSR_0ELNSP_7ScaleInE1ELSS_1EEEEEENSA_6LayoutINSB_IJSE_SE_SE_EEENSB_IJNSC_ILi0EEESX_SX_EEEEENSB_IJNSA_10UnderscoreES10_S10_EEEEENS7_6detail26Sm90ImplicitGemmTileTraitsINSA_20SM90_TMA_LOAD_IM2COLENSA_14ComposedLayoutINSA_7SwizzleILi3ELi4ELi3EEENSA_18smem_ptr_flag_bitsILi16EEENSV_INSB_IJNSB_IJNSC_ILi8EEES1B_EEENSB_IJSI_SE_EEENSB_IJSE_NSC_ILi14EEEEEEEEENSB_IJNSB_IJSI_NSC_ILi512EEEEEENSB_IJSE_SX_EEENSB_IJSX_NSC_ILi4096EEEEEEEEEEEEEvEENS14_INSA_23SM90_TMA_LOAD_MULTICASTES1O_vEEEENS_8epilogue10collective6detail29Sm90TmaWarpSpecializedAdapterINS1U_15DefaultEpilogueISL_NSB_IJNSB_IJllllEEESE_SX_EEES1Z_NS1T_6thread17LinearCombinationISL_Li1EffLNS20_9ScaleType4KindE0ELNS_15FloatRoundStyleE2ESL_EENS_4gemm15EpilogueDefaultEEEEEvvEEEEvNT_6ParamsE)
        /*0008*/ 	.word	0x0000003a


	//----- nvinfo : EIATTR_FRAME_SIZE
	.align		4
.L_12:
        /*000c*/ 	.byte	0x04, 0x11
        /*000e*/ 	.short	(.L_14 - .L_13)
	.align		4
.L_13:
        /*0010*/ 	.word	index@(_ZN7cutlass13device_kernelINS_4conv6kernel13ConvUniversalINS1_16ConvProblemShapeILNS1_8OperatorE0ELi3EEENS1_10collective14CollectiveConvINS1_46MainloopSm90TmaGmmaWarpSpecializedImplicitGemmILS5_0ELi14ELi3EN4cute5tupleIJNSA_1CILi2EEENSC_ILi1EEESE_EEENS1_36KernelImplicitTmaWarpSpecializedSm90ELi1EEENSB_IJNSC_ILi64EEESI_NSB_IJSI_EEEEEENS_10bfloat16_tESL_NSA_8TiledMMAINSA_8MMA_AtomIJNSA_4SM904GMMA27MMA_64x64x16_F32BF16BF16_SSILNSP_5MajorE0ELSR_0ELNSP_7ScaleInE1ELSS_1EEEEEENSA_6LayoutINSB_IJSE_SE_SE_EEENSB_IJNSC_ILi0EEESX_SX_EEEEENSB_IJNSA_10UnderscoreES10_S10_EEEEENS7_6detail26Sm90ImplicitGemmTileTraitsINSA_20SM90_TMA_LOAD_IM2COLENSA_14ComposedLayoutINSA_7SwizzleILi3ELi4ELi3EEENSA_18smem_ptr_flag_bitsILi16EEENSV_INSB_IJNSB_IJNSC_ILi8EEES1B_EEENSB_IJSI_SE_EEENSB_IJSE_NSC_ILi14EEEEEEEEENSB_IJNSB_IJSI_NSC_ILi512EEEEEENSB_IJSE_SX_EEENSB_IJSX_NSC_ILi4096EEEEEEEEEEEEEvEENS14_INSA_23SM90_TMA_LOAD_MULTICASTES1O_vEEEENS_8epilogue10collective6detail29Sm90TmaWarpSpecializedAdapterINS1U_15DefaultEpilogueISL_NSB_IJNSB_IJllllEEESE_SX_EEES1Z_NS1T_6thread17LinearCombinationISL_Li1EffLNS20_9ScaleType4KindE0ELNS_15FloatRoundStyleE2ESL_EENS_4gemm15EpilogueDefaultEEEEEvvEEEEvNT_6ParamsE)
        /*0014*/ 	.word	0x00000000


	//----- nvinfo : EIATTR_MIN_STACK_SIZE
	.align		4
.L_14:
        /*0018*/ 	.byte	0x04, 0x12
        /*001a*/ 	.short	(.L_16 - .L_15)
	.align		4
.L_15:
        /*001c*/ 	.word	index@(_ZN7cutlass13device_kernelINS_4conv6kernel13ConvUniversalINS1_16ConvProblemShapeILNS1_8OperatorE0ELi3EEENS1_10collective14CollectiveConvINS1_46MainloopSm90TmaGmmaWarpSpecializedImplicitGemmILS5_0ELi14ELi3EN4cute5tupleIJNSA_1CILi2EEENSC_ILi1EEESE_EEENS1_36KernelImplicitTmaWarpSpecializedSm90ELi1EEENSB_IJNSC_ILi64EEESI_NSB_IJSI_EEEEEENS_10bfloat16_tESL_NSA_8TiledMMAINSA_8MMA_AtomIJNSA_4SM904GMMA27MMA_64x64x16_F32BF16BF16_SSILNSP_5MajorE0ELSR_0ELNSP_7ScaleInE1ELSS_1EEEEEENSA_6LayoutINSB_IJSE_SE_SE_EEENSB_IJNSC_ILi0EEESX_SX_EEEEENSB_IJNSA_10UnderscoreES10_S10_EEEEENS7_6detail26Sm90ImplicitGemmTileTraitsINSA_20SM90_TMA_LOAD_IM2COLENSA_14ComposedLayoutINSA_7SwizzleILi3ELi4ELi3EEENSA_18smem_ptr_flag_bitsILi16EEENSV_INSB_IJNSB_IJNSC_ILi8EEES1B_EEENSB_IJSI_SE_EEENSB_IJSE_NSC_ILi14EEEEEEEEENSB_IJNSB_IJSI_NSC_ILi512EEEEEENSB_IJSE_SX_EEENSB_IJSX_NSC_ILi4096EEEEEEEEEEEEEvEENS14_INSA_23SM90_TMA_LOAD_MULTICASTES1O_vEEEENS_8epilogue10collective6detail29Sm90TmaWarpSpecializedAdapterINS1U_15DefaultEpilogueISL_NSB_IJNSB_IJllllEEESE_SX_EEES1Z_NS1T_6thread17LinearCombinationISL_Li1EffLNS20_9ScaleType4KindE0ELNS_15FloatRoundStyleE2ESL_EENS_4gemm15EpilogueDefaultEEEEEvvEEEEvNT_6ParamsE)
        /*0020*/ 	.word	0x00000000
.L_16:


//--------------------- .nv.compat                --------------------------
	.section	.nv.compat,"",@"SHT_CUDA_COMPAT_INFO"
	.align	4
        /*0000*/ 	.byte	0x02, 0x09, 0x01, 0x00, 0x02, 0x02, 0x04, 0x00, 0x02, 0x05, 0x05, 0x00, 0x03, 0x07, 0x01, 0x01
        /*0010*/ 	.byte	0x02, 0x03, 0x01, 0x00, 0x02, 0x06, 0x01, 0x00, 0x04, 0x0b, 0x08, 0x00, 0x00, 0x00, 0x00, 0x00
        /*0020*/ 	.byte	0x00, 0x00, 0x00, 0x00


//--------------------- .nv.info._ZN7cutlass13device_kernelINS_4conv6kernel13ConvUniversalINS1_16ConvProblemShapeILNS1_8OperatorE0ELi3EEENS1_10collective14CollectiveConvINS1_46MainloopSm90TmaGmmaWarpSpecializedImplicitGemmILS5_0ELi14ELi3EN4cute5tupleIJNSA_1CILi2EEENSC_ILi1EEESE_EEENS1_36KernelImplicitTmaWarpSpecializedSm90ELi1EEENSB_IJNSC_ILi64EEESI_NSB_IJSI_EEEEEENS_10bfloat16_tESL_NSA_8TiledMMAINSA_8MMA_AtomIJNSA_4SM904GMMA27MMA_64x64x16_F32BF16BF16_SSILNSP_5MajorE0ELSR_0ELNSP_7ScaleInE1ELSS_1EEEEEENSA_6LayoutINSB_IJSE_SE_SE_EEENSB_IJNSC_ILi0EEESX_SX_EEEEENSB_IJNSA_10UnderscoreES10_S10_EEEEENS7_6detail26Sm90ImplicitGemmTileTraitsINSA_20SM90_TMA_LOAD_IM2COLENSA_14ComposedLayoutINSA_7SwizzleILi3ELi4ELi3EEENSA_18smem_ptr_flag_bitsILi16EEENSV_INSB_IJNSB_IJNSC_ILi8EEES1B_EEENSB_IJSI_SE_EEENSB_IJSE_NSC_ILi14EEEEEEEEENSB_IJNSB_IJSI_NSC_ILi512EEEEEENSB_IJSE_SX_EEENSB_IJSX_NSC_ILi4096EEEEEEEEEEEEEvEENS14_INSA_23SM90_TMA_LOAD_MULTICASTES1O_vEEEENS_8epilogue10collective6detail29Sm90TmaWarpSpecializedAdapterINS1U_15DefaultEpilogueISL_NSB_IJNSB_IJllllEEESE_SX_EEES1Z_NS1T_6thread17LinearCombinationISL_Li1EffLNS20_9ScaleType4KindE0ELNS_15FloatRoundStyleE2ESL_EENS_4gemm15EpilogueDefaultEEEEEvvEEEEvNT_6ParamsE --------------------------
	.section	.nv.info._ZN7cutlass13device_kernelINS_4conv6kernel13ConvUniversalINS1_16ConvProblemShapeILNS1_8OperatorE0ELi3EEENS1_10collective14CollectiveConvINS1_46MainloopSm90TmaGmmaWarpSpecializedImplicitGemmILS5_0ELi14ELi3EN4cute5tupleIJNSA_1CILi2EEENSC_ILi1EEESE_EEENS1_36KernelImplicitTmaWarpSpecializedSm90ELi1EEENSB_IJNSC_ILi64EEESI_NSB_IJSI_EEEEEENS_10bfloat16_tESL_NSA_8TiledMMAINSA_8MMA_AtomIJNSA_4SM904GMMA27MMA_64x64x16_F32BF16BF16_SSILNSP_5MajorE0ELSR_0ELNSP_7ScaleInE1ELSS_1EEEEEENSA_6LayoutINSB_IJSE_SE_SE_EEENSB_IJNSC_ILi0EEESX_SX_EEEEENSB_IJNSA_10UnderscoreES10_S10_EEEEENS7_6detail26Sm90ImplicitGemmTileTraitsINSA_20SM90_TMA_LOAD_IM2COLENSA_14ComposedLayoutINSA_7SwizzleILi3ELi4ELi3EEENSA_18smem_ptr_flag_bitsILi16EEENSV_INSB_IJNSB_IJNSC_ILi8EEES1B_EEENSB_IJSI_SE_EEENSB_IJSE_NSC_ILi14EEEEEEEEENSB_IJNSB_IJSI_NSC_ILi512EEEEEENSB_IJSE_SX_EEENSB_IJSX_NSC_ILi4096EEEEEEEEEEEEEvEENS14_INSA_23SM90_TMA_LOAD_MULTICASTES1O_vEEEENS_8epilogue10collective6detail29Sm90TmaWarpSpecializedAdapterINS1U_15DefaultEpilogueISL_NSB_IJNSB_IJllllEEESE_SX_EEES1Z_NS1T_6thread17LinearCombinationISL_Li1EffLNS20_9ScaleType4KindE0ELNS_15FloatRoundStyleE2ESL_EENS_4gemm15EpilogueDefaultEEEEEvvEEEEvNT_6ParamsE,"",@"SHT_CUDA_INFO"
	.sectionflags	@""
	.align	4


	//----- nvinfo : EIATTR_CUDA_API_VERSION
	.align		4
        /*0000*/ 	.byte	0x04, 0x37
        /*0002*/ 	.short	(.L_18 - .L_17)
.L_17:
        /*0004*/ 	.word	0x00000082


	//----- nvinfo : EIATTR_KPARAM_INFO
	.align		4
.L_18:
        /*0008*/ 	.byte	0x04, 0x17
        /*000a*/ 	.short	(.L_20 - .L_19)
.L_19:
        /*000c*/ 	.word	0x00000000
        /*0010*/ 	.short	0x0000
        /*0012*/ 	.short	0x0070
        /*0014*/ 	.byte	0x00, 0xf0, 0x01, 0x10


	//----- nvinfo : EIATTR_SPARSE_MMA_MASK
	.align		4
.L_20:
        /*0018*/ 	.byte	0x03, 0x50
        /*001a*/ 	.short	0x0000


	//----- nvinfo : EIATTR_MAXREG_COUNT
	.align		4
        /*001c*/ 	.byte	0x03, 0x1b
        /*001e*/ 	.short	0x00ff


	//----- nvinfo : EIATTR_NUM_BARRIERS
	.align		4
        /*0020*/ 	.byte	0x02, 0x4c
        /*0022*/ 	.byte	0x01
	.zero		1


	//----- nvinfo : EIATTR_MERCURY_ISA_VERSION
	.align		4
        /*0024*/ 	.byte	0x03, 0x5f
        /*0026*/ 	.short	0x0101


	//----- nvinfo : EIATTR_COOP_GROUP_MASK_REGIDS
	.align		4
        /*0028*/ 	.byte	0x04, 0x29
        /*002a*/ 	.short	(.L_22 - .L_21)


	//   ....[0]....
.L_21:
        /*002c*/ 	.word	0xffffffff


	//   ....[1]....
        /*0030*/ 	.word	0xffffffff


	//   ....[2]....
        /*0034*/ 	.word	0xffffffff


	//   ....[3]....
        /*0038*/ 	.word	0xffffffff


	//----- nvinfo : EIATTR_COOP_GROUP_INSTR_OFFSETS
	.align		4
.L_22:
        /*003c*/ 	.byte	0x04, 0x28
        /*003e*/ 	.short	(.L_24 - .L_23)


	//   ....[0]....
.L_23:
        /*0040*/ 	.word	0x00000070


	//   ....[1]....
        /*0044*/ 	.word	0x00000080


	//   ....[2]....
        /*0048*/ 	.word	0x00000140


	//   ....[3]....
        /*004c*/ 	.word	0x00000810


	//----- nvinfo : EIATTR_MBARRIER_INSTR_OFFSETS
	.align		4
.L_24:
        /*0050*/ 	.byte	0x04, 0x39
        /*0052*/ 	.short	(.L_26 - .L_25)


	//   ....[0]....
.L_25:
        /*0054*/ 	.word	0x00000310
        /*0058*/ 	.word	0x000000ff
        /*005c*/ 	.word	0x00038000
        /*0060*/ 	.short	0x0100
        /*0062*/ 	.byte	0x08
	.zero		1


	//   ....[1]....
        /*0064*/ 	.word	0x00000320
        /*0068*/ 	.word	0x000000ff
        /*006c*/ 	.word	0x00038070
        /*0070*/ 	.short	0x0100
        /*0072*/ 	.byte	0x08
	.zero		1


	//   ....[2]....
        /*0074*/ 	.word	0x00000330
        /*0078*/ 	.word	0x000000ff
        /*007c*/ 	.word	0x00038008
        /*0080*/ 	.short	0x0100
        /*0082*/ 	.byte	0x08
	.zero		1


	//   ....[3]....
        /*0084*/ 	.word	0x00000340
        /*0088*/ 	.word	0x000000ff
        /*008c*/ 	.word	0x00038078
        /*0090*/ 	.short	0x0100
        /*0092*/ 	.byte	0x08
	.zero		1


	//   ....[4]....
        /*0094*/ 	.word	0x00000350
        /*0098*/ 	.word	0x000000ff
        /*009c*/ 	.word	0x00038010
        /*00a0*/ 	.short	0x0100
        /*00a2*/ 	.byte	0x08
	.zero		1


	//   ....[5]....
        /*00a4*/ 	.word	0x00000360
        /*00a8*/ 	.word	0x000000ff
        /*00ac*/ 	.word	0x00038080
        /*00b0*/ 	.short	0x0100
        /*00b2*/ 	.byte	0x08
	.zero		1


	//   ....[6]....
        /*00b4*/ 	.word	0x00000370
        /*00b8*/ 	.word	0x000000ff
        /*00bc*/ 	.word	0x00038018
        /*00c0*/ 	.short	0x0100
        /*00c2*/ 	.byte	0x08
	.zero		1


	//   ....[7]....
        /*00c4*/ 	.word	0x00000380
        /*00c8*/ 	.word	0x000000ff
        /*00cc*/ 	.word	0x00038088
        /*00d0*/ 	.short	0x0100
        /*00d2*/ 	.byte	0x08
	.zero		1


	//   ....[8]....
        /*00d4*/ 	.word	0x00000390
        /*00d8*/ 	.word	0x000000ff
        /*00dc*/ 	.word	0x00038020
        /*00e0*/ 	.short	0x0100
        /*00e2*/ 	.byte	0x08
	.zero		1


	//   ....[9]....
        /*00e4*/ 	.word	0x000003a0
        /*00e8*/ 	.word	0x000000ff
        /*00ec*/ 	.word	0x00038090
        /*00f0*/ 	.short	0x0100
        /*00f2*/ 	.byte	0x08
	.zero		1


	//   ....[10]....
        /*00f4*/ 	.word	0x000003b0
        /*00f8*/ 	.word	0x000000ff
        /*00fc*/ 	.word	0x00038028
        /*0100*/ 	.short	0x0100
        /*0102*/ 	.byte	0x08
	.zero		1


	//   ....[11]....
        /*0104*/ 	.word	0x000003c0
        /*0108*/ 	.word	0x000000ff
        /*010c*/ 	.word	0x00038098
        /*0110*/ 	.short	0x0100
        /*0112*/ 	.byte	0x08
	.zero		1


	//   ....[12]....
        /*0114*/ 	.word	0x000003d0
        /*0118*/ 	.word	0x000000ff
        /*011c*/ 	.word	0x00038030
        /*0120*/ 	.short	0x0100
        /*0122*/ 	.byte	0x08
	.zero		1


	//   ....[13]....
        /*0124*/ 	.word	0x000003e0
        /*0128*/ 	.word	0x000000ff
        /*012c*/ 	.word	0x000380a0
        /*0130*/ 	.short	0x0100
        /*0132*/ 	.byte	0x08
	.zero		1


	//   ....[14]....
        /*0134*/ 	.word	0x000003f0
        /*0138*/ 	.word	0x000000ff
        /*013c*/ 	.word	0x00038038
        /*0140*/ 	.short	0x0100
        /*0142*/ 	.byte	0x08
	.zero		1


	//   ....[15]....
        /*0144*/ 	.word	0x00000400
        /*0148*/ 	.word	0x000000ff
        /*014c*/ 	.word	0x000380a8
        /*0150*/ 	.short	0x0100
        /*0152*/ 	.byte	0x08
	.zero		1


	//   ....[16]....
        /*0154*/ 	.word	0x00000410
        /*0158*/ 	.word	0x000000ff
        /*015c*/ 	.word	0x00038040
        /*0160*/ 	.short	0x0100
        /*0162*/ 	.byte	0x08
	.zero		1


	//   ....[17]....
        /*0164*/ 	.word	0x00000420
        /*0168*/ 	.word	0x000000ff
        /*016c*/ 	.word	0x000380b0
        /*0170*/ 	.short	0x0100
        /*0172*/ 	.byte	0x08
	.zero		1


	//   ....[18]....
        /*0174*/ 	.word	0x00000430
        /*0178*/ 	.word	0x000000ff
        /*017c*/ 	.word	0x00038048
        /*0180*/ 	.short	0x0100
        /*0182*/ 	.byte	0x08
	.zero		1


	//   ....[19]....
        /*0184*/ 	.word	0x00000440
        /*0188*/ 	.word	0x000000ff
        /*018c*/ 	.word	0x000380b8
        /*0190*/ 	.short	0x0100
        /*0192*/ 	.byte	0x08
	.zero		1


	//   ....[20]....
        /*0194*/ 	.word	0x00000450
        /*0198*/ 	.word	0x000000ff
        /*019c*/ 	.word	0x00038050
        /*01a0*/ 	.short	0x0100
        /*01a2*/ 	.byte	0x08
	.zero		1


	//   ....[21]....
        /*01a4*/ 	.word	0x00000460
        /*01a8*/ 	.word	0x000000ff
        /*01ac*/ 	.word	0x000380c0
        /*01b0*/ 	.short	0x0100
        /*01b2*/ 	.byte	0x08
	.zero		1


	//   ....[22]....
        /*01b4*/ 	.word	0x00000470
        /*01b8*/ 	.word	0x000000ff
        /*01bc*/ 	.word	0x00038058
        /*01c0*/ 	.short	0x0100
        /*01c2*/ 	.byte	0x08
	.zero		1


	//   ....[23]....
        /*01c4*/ 	.word	0x00000480
        /*01c8*/ 	.word	0x000000ff
        /*01cc*/ 	.word	0x000380c8
        /*01d0*/ 	.short	0x0100
        /*01d2*/ 	.byte	0x08
	.zero		1


	//   ....[24]....
        /*01d4*/ 	.word	0x00000490
        /*01d8*/ 	.word	0x000000ff
        /*01dc*/ 	.word	0x00038060
        /*01e0*/ 	.short	0x0100
        /*01e2*/ 	.byte	0x08
	.zero		1


	//   ....[25]....
        /*01e4*/ 	.word	0x000004a0
        /*01e8*/ 	.word	0x000000ff
        /*01ec*/ 	.word	0x000380d0
        /*01f0*/ 	.short	0x0100
        /*01f2*/ 	.byte	0x08
	.zero		1


	//   ....[26]....
        /*01f4*/ 	.word	0x000004b0
        /*01f8*/ 	.word	0x000000ff
        /*01fc*/ 	.word	0x00038068
        /*0200*/ 	.short	0x0100
        /*0202*/ 	.byte	0x08
	.zero		1


	//   ....[27]....
        /*0204*/ 	.word	0x000004c0
        /*0208*/ 	.word	0x000000ff
        /*020c*/ 	.word	0x000380d8
        /*0210*/ 	.short	0x0100
        /*0212*/ 	.byte	0x08
	.zero		1


	//   ....[28]....
        /*0214*/ 	.word	0x00000d80
        /*0218*/ 	.word	0x00000008
        /*021c*/ 	.word	0x00038000
        /*0220*/ 	.short	0x010a
        /*0222*/ 	.byte	0x3f
	.zero		1


	//   ....[29]....
        /*0224*/ 	.word	0x00001120
        /*0228*/ 	.word	0x0000000b
        /*022c*/ 	.word	0x00038000
        /*0230*/ 	.short	0x010a
        /*0232*/ 	.byte	0x3f
	.zero		1


	//   ....[30]....
        /*0234*/ 	.word	0x00001340
        /*0238*/ 	.word	0x0000000a
        /*023c*/ 	.word	0x00000000
        /*0240*/ 	.short	0x0101
        /*0242*/ 	.byte	0x3f
	.zero		1


	//   ....[31]....
        /*0244*/ 	.word	0x00001590
        /*0248*/ 	.word	0x00000004
        /*024c*/ 	.word	0x00000000
        /*0250*/ 	.short	0x0101
        /*0252*/ 	.byte	0x3f
	.zero		1


	//   ....[32]....
        /*0254*/ 	.word	0x00003d90
        /*0258*/ 	.word	0x00000009
        /*025c*/ 	.word	0x00038070
        /*0260*/ 	.short	0x010a
        /*0262*/ 	.byte	0x3f
	.zero		1


	//   ....[33]....
        /*0264*/ 	.word	0x000045e0
        /*0268*/ 	.word	0x00000002
        /*026c*/ 	.word	0x00000000
        /*0270*/ 	.short	0x010a
        /*0272*/ 	.byte	0x3f
	.zero		1


	//   ....[34]....
        /*0274*/ 	.word	0x00004690
        /*0278*/ 	.word	0x00000002
        /*027c*/ 	.word	0x00000000
        /*0280*/ 	.short	0x010a
        /*0282*/ 	.byte	0x3f
	.zero		1


	//   ....[35]....
        /*0284*/ 	.word	0x00004740
        /*0288*/ 	.word	0x00000002
        /*028c*/ 	.word	0x00000000
        /*0290*/ 	.short	0x010a
        /*0292*/ 	.byte	0x3f
	.zero		1


	//   ....[36]....
        /*0294*/ 	.word	0x000047f0
        /*0298*/ 	.word	0x00000002
        /*029c*/ 	.word	0x00000000
        /*02a0*/ 	.short	0x010a
        /*02a2*/ 	.byte	0x3f
	.zero		1


	//   ....[37]....
        /*02a4*/ 	.word	0x000048a0
        /*02a8*/ 	.word	0x00000002
        /*02ac*/ 	.word	0x00000000
        /*02b0*/ 	.short	0x010a
        /*02b2*/ 	.byte	0x3f
	.zero		1


	//   ....[38]....
        /*02b4*/ 	.word	0x00004950
        /*02b8*/ 	.word	0x00000002
        /*02bc*/ 	.word	0x00000000
        /*02c0*/ 	.short	0x010a
        /*02c2*/ 	.byte	0x3f
	.zero		1


	//   ....[39]....
        /*02c4*/ 	.word	0x00004a00
        /*02c8*/ 	.word	0x00000002
        /*02cc*/ 	.word	0x00000000
        /*02d0*/ 	.short	0x010a
        /*02d2*/ 	.byte	0x3f
	.zero		1


	//   ....[40]....
        /*02d4*/ 	.word	0x00004ab0
        /*02d8*/ 	.word	0x00000002
        /*02dc*/ 	.word	0x00000000
        /*02e0*/ 	.short	0x010a
        /*02e2*/ 	.byte	0x3f
	.zero		1


	//   ....[41]....
        /*02e4*/ 	.word	0x00004b60
        /*02e8*/ 	.word	0x00000002
        /*02ec*/ 	.word	0x00000000
        /*02f0*/ 	.short	0x010a
        /*02f2*/ 	.byte	0x3f
	.zero		1


	//   ....[42]....
        /*02f4*/ 	.word	0x00004c10
        /*02f8*/ 	.word	0x00000002
        /*02fc*/ 	.word	0x00000000
        /*0300*/ 	.short	0x010a
        /*0302*/ 	.byte	0x3f
	.zero		1


	//   ....[43]....
        /*0304*/ 	.word	0x00004cc0
        /*0308*/ 	.word	0x00000002
        /*030c*/ 	.word	0x00000000
        /*0310*/ 	.short	0x010a
        /*0312*/ 	.byte	0x3f
	.zero		1


	//   ....[44]....
        /*0314*/ 	.word	0x00004d70
        /*0318*/ 	.word	0x00000002
        /*031c*/ 	.word	0x00000000
        /*0320*/ 	.short	0x010a
        /*0322*/ 	.byte	0x3f
	.zero		1


	//   ....[45]....
        /*0324*/ 	.word	0x00004e20
        /*0328*/ 	.word	0x00000002
        /*032c*/ 	.word	0x00000000
        /*0330*/ 	.short	0x010a
        /*0332*/ 	.byte	0x3f
	.zero		1


	//   ....[46]....
        /*0334*/ 	.word	0x00004ed0
        /*0338*/ 	.word	0x00000003
        /*033c*/ 	.word	0x00000000
        /*0340*/ 	.short	0x010a
        /*0342*/ 	.byte	0x3f
	.zero		1


	//----- nvinfo : EIATTR_NUM_MBARRIERS
	.align		4
.L_26:
        /*0344*/ 	.byte	0x03, 0x38
        /*0346*/ 	.short	0x001c


	//----- nvinfo : EIATTR_EXIT_INSTR_OFFSETS
	.align		4
        /*0348*/ 	.byte	0x04, 0x1c
        /*034a*/ 	.short	(.L_28 - .L_27)


	//   ....[0]....
.L_27:
        /*034c*/ 	.word	0x00000bb0


	//   ....[1]....
        /*0350*/ 	.word	0x000016f0


	//   ....[2]....
        /*0354*/ 	.word	0x000030d0


	//   ....[3]....
        /*0358*/ 	.word	0x00003100


	//   ....[4]....
        /*035c*/ 	.word	0x00003b50


	//   ....[5]....
        /*0360*/ 	.word	0x00003b80


	//   ....[6]....
        /*0364*/ 	.word	0x00003ba0


	//   ....[7]....
        /*0368*/ 	.word	0x000044f0


	//   ....[8]....
        /*036c*/ 	.word	0x00004f00


	//----- nvinfo : EIATTR_MAX_THREADS
	.align		4
.L_28:
        /*0370*/ 	.byte	0x04, 0x05
        /*0372*/ 	.short	(.L_30 - .L_29)
.L_29:
        /*0374*/ 	.word	0x00000100
        /*0378*/ 	.word	0x00000001
        /*037c*/ 	.word	0x00000001


	//----- nvinfo : EIATTR_CRS_STACK_SIZE
	.align		4
.L_30:
        /*0380*/ 	.byte	0x04, 0x1e
        /*0382*/ 	.short	(.L_32 - .L_31)
.L_31:
        /*0384*/ 	.word	0x00000000


	//----- nvinfo : EIATTR_CBANK_PARAM_SIZE
	.align		4
.L_32:
        /*0388*/ 	.byte	0x03, 0x19
        /*038a*/ 	.short	0x0470


	//----- nvinfo : EIATTR_PARAM_CBANK
	.align		4
        /*038c*/ 	.byte	0x04, 0x0a
        /*038e*/ 	.short	(.L_34 - .L_33)
	.align		4
.L_33:
        /*0390*/ 	.word	index@(.nv.constant0._ZN7cutlass13device_kernelINS_4conv6kernel13ConvUniversalINS1_16ConvProblemShapeILNS1_8OperatorE0ELi3EEENS1_10collective14CollectiveConvINS1_46MainloopSm90TmaGmmaWarpSpecializedImplicitGemmILS5_0ELi14ELi3EN4cute5tupleIJNSA_1CILi2EEENSC_ILi1EEESE_EEENS1_36KernelImplicitTmaWarpSpecializedSm90ELi1EEENSB_IJNSC_ILi64EEESI_NSB_IJSI_EEEEEENS_10bfloat16_tESL_NSA_8TiledMMAINSA_8MMA_AtomIJNSA_4SM904GMMA27MMA_64x64x16_F32BF16BF16_SSILNSP_5MajorE0ELSR_0ELNSP_7ScaleInE1ELSS_1EEEEEENSA_6LayoutINSB_IJSE_SE_SE_EEENSB_IJNSC_ILi0EEESX_SX_EEEEENSB_IJNSA_10UnderscoreES10_S10_EEEEENS7_6detail26Sm90ImplicitGemmTileTraitsINSA_20SM90_TMA_LOAD_IM2COLENSA_14ComposedLayoutINSA_7SwizzleILi3ELi4ELi3EEENSA_18smem_ptr_flag_bitsILi16EEENSV_INSB_IJNSB_IJNSC_ILi8EEES1B_EEENSB_IJSI_SE_EEENSB_IJSE_NSC_ILi14EEEEEEEEENSB_IJNSB_IJSI_NSC_ILi512EEEEEENSB_IJSE_SX_EEENSB_IJSX_NSC_ILi4096EEEEEEEEEEEEEvEENS14_INSA_23SM90_TMA_LOAD_MULTICASTES1O_vEEEENS_8epilogue10collective6detail29Sm90TmaWarpSpecializedAdapterINS1U_15DefaultEpilogueISL_NSB_IJNSB_IJllllEEESE_SX_EEES1Z_NS1T_6thread17LinearCombinationISL_Li1EffLNS20_9ScaleType4KindE0ELNS_15FloatRoundStyleE2ESL_EENS_4gemm15EpilogueDefaultEEEEEvvEEEEvNT_6ParamsE)
        /*0394*/ 	.short	0x0210
        /*0396*/ 	.short	0x0470


	//----- nvinfo : EIATTR_SW_WAR
	.align		4
.L_34:
        /*0398*/ 	.byte	0x04, 0x36
        /*039a*/ 	.short	(.L_36 - .L_35)
.L_35:
        /*039c*/ 	.word	0x00000008
.L_36:


//--------------------- .nv.callgraph             --------------------------
	.section	.nv.callgraph,"",@"SHT_CUDA_CALLGRAPH"
	.align	4
	.sectionentsize	8
	.align		4
        /*0000*/ 	.word	0x00000000
	.align		4
        /*0004*/ 	.word	0xffffffff
	.align		4
        /*0008*/ 	.word	0x00000000
	.align		4
        /*000c*/ 	.word	0xfffffffe
	.align		4
        /*0010*/ 	.word	0x00000000
	.align		4
        /*0014*/ 	.word	0xfffffffd
	.align		4
        /*0018*/ 	.word	0x00000000
	.align		4
        /*001c*/ 	.word	0xfffffffc


//--------------------- .nv.constant4             --------------------------
	.section	.nv.constant4,"a",@progbits
	.align	8
	.align		8
.nv.constant4:
        /*0000*/ 	.dword	_ZN39_INTERNAL_3dec86ef_4_k_cu_b3447813_31174cuda3std3__45__cpo5beginE
	.align		8
        /*0008*/ 	.dword	_ZN39_INTERNAL_3dec86ef_4_k_cu_b3447813_31174cuda3std3__45__cpo3endE
	.align		8
        /*0010*/ 	.dword	_ZN39_INTERNAL_3dec86ef_4_k_cu_b3447813_31174cuda3std3__45__cpo6cbeginE
	.align		8
        /*0018*/ 	.dword	_ZN39_INTERNAL_3dec86ef_4_k_cu_b3447813_31174cuda3std3__45__cpo4cendE
	.align		8
        /*0020*/ 	.dword	_ZN39_INTERNAL_3dec86ef_4_k_cu_b3447813_31174cuda3std3__441_GLOBAL__N__3dec86ef_4_k_cu_b3447813_31176ignoreE
	.align		8
        /*0028*/ 	.dword	_ZN39_INTERNAL_3dec86ef_4_k_cu_b3447813_31174cuda3std3__419piecewise_constructE
	.align		8
        /*0030*/ 	.dword	_ZN39_INTERNAL_3dec86ef_4_k_cu_b3447813_31174cuda3std3__48in_placeE
	.align		8
        /*0038*/ 	.dword	_ZN39_INTERNAL_3dec86ef_4_k_cu_b3447813_31174cuda3std6ranges3__45__cpo4swapE
	.align		8
        /*0040*/ 	.dword	_ZN39_INTERNAL_3dec86ef_4_k_cu_b3447813_31174cuda3std6ranges3__45__cpo9iter_moveE
	.align		8
        /*0048*/ 	.dword	_ZN39_INTERNAL_3dec86ef_4_k_cu_b3447813_31174cute7productE
	.align		8
        /*0050*/ 	.dword	_ZN39_INTERNAL_3dec86ef_4_k_cu_b3447813_31174cute1_E


//--------------------- .text._ZN7cutlass13device_kernelINS_4conv6kernel13ConvUniversalINS1_16ConvProblemShapeILNS1_8OperatorE0ELi3EEENS1_10collective14CollectiveConvINS1_46MainloopSm90TmaGmmaWarpSpecializedImplicitGemmILS5_0ELi14ELi3EN4cute5tupleIJNSA_1CILi2EEENSC_ILi1EEESE_EEENS1_36KernelImplicitTmaWarpSpecializedSm90ELi1EEENSB_IJNSC_ILi64EEESI_NSB_IJSI_EEEEEENS_10bfloat16_tESL_NSA_8TiledMMAINSA_8MMA_AtomIJNSA_4SM904GMMA27MMA_64x64x16_F32BF16BF16_SSILNSP_5MajorE0ELSR_0ELNSP_7ScaleInE1ELSS_1EEEEEENSA_6LayoutINSB_IJSE_SE_SE_EEENSB_IJNSC_ILi0EEESX_SX_EEEEENSB_IJNSA_10UnderscoreES10_S10_EEEEENS7_6detail26Sm90ImplicitGemmTileTraitsINSA_20SM90_TMA_LOAD_IM2COLENSA_14ComposedLayoutINSA_7SwizzleILi3ELi4ELi3EEENSA_18smem_ptr_flag_bitsILi16EEENSV_INSB_IJNSB_IJNSC_ILi8EEES1B_EEENSB_IJSI_SE_EEENSB_IJSE_NSC_ILi14EEEEEEEEENSB_IJNSB_IJSI_NSC_ILi512EEEEEENSB_IJSE_SX_EEENSB_IJSX_NSC_ILi4096EEEEEEEEEEEEEvEENS14_INSA_23SM90_TMA_LOAD_MULTICASTES1O_vEEEENS_8epilogue10collective6detail29Sm90TmaWarpSpecializedAdapterINS1U_15DefaultEpilogueISL_NSB_IJNSB_IJllllEEESE_SX_EEES1Z_NS1T_6thread17LinearCombinationISL_Li1EffLNS20_9ScaleType4KindE0ELNS_15FloatRoundStyleE2ESL_EENS_4gemm15EpilogueDefaultEEEEEvvEEEEvNT_6ParamsE --------------------------
	.section	.text._ZN7cutlass13device_kernelINS_4conv6kernel13ConvUniversalINS1_16ConvProblemShapeILNS1_8OperatorE0ELi3EEENS1_10collective14CollectiveConvINS1_46MainloopSm90TmaGmmaWarpSpecializedImplicitGemmILS5_0ELi14ELi3EN4cute5tupleIJNSA_1CILi2EEENSC_ILi1EEESE_EEENS1_36KernelImplicitTmaWarpSpecializedSm90ELi1EEENSB_IJNSC_ILi64EEESI_NSB_IJSI_EEEEEENS_10bfloat16_tESL_NSA_8TiledMMAINSA_8MMA_AtomIJNSA_4SM904GMMA27MMA_64x64x16_F32BF16BF16_SSILNSP_5MajorE0ELSR_0ELNSP_7ScaleInE1ELSS_1EEEEEENSA_6LayoutINSB_IJSE_SE_SE_EEENSB_IJNSC_ILi0EEESX_SX_EEEEENSB_IJNSA_10UnderscoreES10_S10_EEEEENS7_6detail26Sm90ImplicitGemmTileTraitsINSA_20SM90_TMA_LOAD_IM2COLENSA_14ComposedLayoutINSA_7SwizzleILi3ELi4ELi3EEENSA_18smem_ptr_flag_bitsILi16EEENSV_INSB_IJNSB_IJNSC_ILi8EEES1B_EEENSB_IJSI_SE_EEENSB_IJSE_NSC_ILi14EEEEEEEEENSB_IJNSB_IJSI_NSC_ILi512EEEEEENSB_IJSE_SX_EEENSB_IJSX_NSC_ILi4096EEEEEEEEEEEEEvEENS14_INSA_23SM90_TMA_LOAD_MULTICASTES1O_vEEEENS_8epilogue10collective6detail29Sm90TmaWarpSpecializedAdapterINS1U_15DefaultEpilogueISL_NSB_IJNSB_IJllllEEESE_SX_EEES1Z_NS1T_6thread17LinearCombinationISL_Li1EffLNS20_9ScaleType4KindE0ELNS_15FloatRoundStyleE2ESL_EENS_4gemm15EpilogueDefaultEEEEEvvEEEEvNT_6ParamsE,"ax",@progbits
	.align	128
.text._ZN7cutlass13device_kernelINS_4conv6kernel13ConvUniversalINS1_16ConvProblemShapeILNS1_8OperatorE0ELi3EEENS1_10collective14CollectiveConvINS1_46MainloopSm90TmaGmmaWarpSpecializedImplicitGemmILS5_0ELi14ELi3EN4cute5tupleIJNSA_1CILi2EEENSC_ILi1EEESE_EEENS1_36KernelImplicitTmaWarpSpecializedSm90ELi1EEENSB_IJNSC_ILi64EEESI_NSB_IJSI_EEEEEENS_10bfloat16_tESL_NSA_8TiledMMAINSA_8MMA_AtomIJNSA_4SM904GMMA27MMA_64x64x16_F32BF16BF16_SSILNSP_5MajorE0ELSR_0ELNSP_7ScaleInE1ELSS_1EEEEEENSA_6LayoutINSB_IJSE_SE_SE_EEENSB_IJNSC_ILi0EEESX_SX_EEEEENSB_IJNSA_10UnderscoreES10_S10_EEEEENS7_6detail26Sm90ImplicitGemmTileTraitsINSA_20SM90_TMA_LOAD_IM2COLENSA_14ComposedLayoutINSA_7SwizzleILi3ELi4ELi3EEENSA_18smem_ptr_flag_bitsILi16EEENSV_INSB_IJNSB_IJNSC_ILi8EEES1B_EEENSB_IJSI_SE_EEENSB_IJSE_NSC_ILi14EEEEEEEEENSB_IJNSB_IJSI_NSC_ILi512EEEEEENSB_IJSE_SX_EEENSB_IJSX_NSC_ILi4096EEEEEEEEEEEEEvEENS14_INSA_23SM90_TMA_LOAD_MULTICASTES1O_vEEEENS_8epilogue10collective6detail29Sm90TmaWarpSpecializedAdapterINS1U_15DefaultEpilogueISL_NSB_IJNSB_IJllllEEESE_SX_EEES1Z_NS1T_6thread17LinearCombinationISL_Li1EffLNS20_9ScaleType4KindE0ELNS_15FloatRoundStyleE2ESL_EENS_4gemm15EpilogueDefaultEEEEEvvEEEEvNT_6ParamsE:
        .type           _ZN7cutlass13device_kernelINS_4conv6kernel13ConvUniversalINS1_16ConvProblemShapeILNS1_8OperatorE0ELi3EEENS1_10collective14CollectiveConvINS1_46MainloopSm90TmaGmmaWarpSpecializedImplicitGemmILS5_0ELi14ELi3EN4cute5tupleIJNSA_1CILi2EEENSC_ILi1EEESE_EEENS1_36KernelImplicitTmaWarpSpecializedSm90ELi1EEENSB_IJNSC_ILi64EEESI_NSB_IJSI_EEEEEENS_10bfloat16_tESL_NSA_8TiledMMAINSA_8MMA_AtomIJNSA_4SM904GMMA27MMA_64x64x16_F32BF16BF16_SSILNSP_5MajorE0ELSR_0ELNSP_7ScaleInE1ELSS_1EEEEEENSA_6LayoutINSB_IJSE_SE_SE_EEENSB_IJNSC_ILi0EEESX_SX_EEEEENSB_IJNSA_10UnderscoreES10_S10_EEEEENS7_6detail26Sm90ImplicitGemmTileTraitsINSA_20SM90_TMA_LOAD_IM2COLENSA_14ComposedLayoutINSA_7SwizzleILi3ELi4ELi3EEENSA_18smem_ptr_flag_bitsILi16EEENSV_INSB_IJNSB_IJNSC_ILi8EEES1B_EEENSB_IJSI_SE_EEENSB_IJSE_NSC_ILi14EEEEEEEEENSB_IJNSB_IJSI_NSC_ILi512EEEEEENSB_IJSE_SX_EEENSB_IJSX_NSC_ILi4096EEEEEEEEEEEEEvEENS14_INSA_23SM90_TMA_LOAD_MULTICASTES1O_vEEEENS_8epilogue10collective6detail29Sm90TmaWarpSpecializedAdapterINS1U_15DefaultEpilogueISL_NSB_IJNSB_IJllllEEESE_SX_EEES1Z_NS1T_6thread17LinearCombinationISL_Li1EffLNS20_9ScaleType4KindE0ELNS_15FloatRoundStyleE2ESL_EENS_4gemm15EpilogueDefaultEEEEEvvEEEEvNT_6ParamsE,@function
        .size           _ZN7cutlass13device_kernelINS_4conv6kernel13ConvUniversalINS1_16ConvProblemShapeILNS1_8OperatorE0ELi3EEENS1_10collective14CollectiveConvINS1_46MainloopSm90TmaGmmaWarpSpecializedImplicitGemmILS5_0ELi14ELi3EN4cute5tupleIJNSA_1CILi2EEENSC_ILi1EEESE_EEENS1_36KernelImplicitTmaWarpSpecializedSm90ELi1EEENSB_IJNSC_ILi64EEESI_NSB_IJSI_EEEEEENS_10bfloat16_tESL_NSA_8TiledMMAINSA_8MMA_AtomIJNSA_4SM904GMMA27MMA_64x64x16_F32BF16BF16_SSILNSP_5MajorE0ELSR_0ELNSP_7ScaleInE1ELSS_1EEEEEENSA_6LayoutINSB_IJSE_SE_SE_EEENSB_IJNSC_ILi0EEESX_SX_EEEEENSB_IJNSA_10UnderscoreES10_S10_EEEEENS7_6detail26Sm90ImplicitGemmTileTraitsINSA_20SM90_TMA_LOAD_IM2COLENSA_14ComposedLayoutINSA_7SwizzleILi3ELi4ELi3EEENSA_18smem_ptr_flag_bitsILi16EEENSV_INSB_IJNSB_IJNSC_ILi8EEES1B_EEENSB_IJSI_SE_EEENSB_IJSE_NSC_ILi14EEEEEEEEENSB_IJNSB_IJSI_NSC_ILi512EEEEEENSB_IJSE_SX_EEENSB_IJSX_NSC_ILi4096EEEEEEEEEEEEEvEENS14_INSA_23SM90_TMA_LOAD_MULTICASTES1O_vEEEENS_8epilogue10collective6detail29Sm90TmaWarpSpecializedAdapterINS1U_15DefaultEpilogueISL_NSB_IJNSB_IJllllEEESE_SX_EEES1Z_NS1T_6thread17LinearCombinationISL_Li1EffLNS20_9ScaleType4KindE0ELNS_15FloatRoundStyleE2ESL_EENS_4gemm15EpilogueDefaultEEEEEvvEEEEvNT_6ParamsE,(.L_x_112 - _ZN7cutlass13device_kernelINS_4conv6kernel13ConvUniversalINS1_16ConvProblemShapeILNS1_8OperatorE0ELi3EEENS1_10collective14CollectiveConvINS1_46MainloopSm90TmaGmmaWarpSpecializedImplicitGemmILS5_0ELi14ELi3EN4cute5tupleIJNSA_1CILi2EEENSC_ILi1EEESE_EEENS1_36KernelImplicitTmaWarpSpecializedSm90ELi1EEENSB_IJNSC_ILi64EEESI_NSB_IJSI_EEEEEENS_10bfloat16_tESL_NSA_8TiledMMAINSA_8MMA_AtomIJNSA_4SM904GMMA27MMA_64x64x16_F32BF16BF16_SSILNSP_5MajorE0ELSR_0ELNSP_7ScaleInE1ELSS_1EEEEEENSA_6LayoutINSB_IJSE_SE_SE_EEENSB_IJNSC_ILi0EEESX_SX_EEEEENSB_IJNSA_10UnderscoreES10_S10_EEEEENS7_6detail26Sm90ImplicitGemmTileTraitsINSA_20SM90_TMA_LOAD_IM2COLENSA_14ComposedLayoutINSA_7SwizzleILi3ELi4ELi3EEENSA_18smem_ptr_flag_bitsILi16EEENSV_INSB_IJNSB_IJNSC_ILi8EEES1B_EEENSB_IJSI_SE_EEENSB_IJSE_NSC_ILi14EEEEEEEEENSB_IJNSB_IJSI_NSC_ILi512EEEEEENSB_IJSE_SX_EEENSB_IJSX_NSC_ILi4096EEEEEEEEEEEEEvEENS14_INSA_23SM90_TMA_LOAD_MULTICASTES1O_vEEEENS_8epilogue10collective6detail29Sm90TmaWarpSpecializedAdapterINS1U_15DefaultEpilogueISL_NSB_IJNSB_IJllllEEESE_SX_EEES1Z_NS1T_6thread17LinearCombinationISL_Li1EffLNS20_9ScaleType4KindE0ELNS_15FloatRoundStyleE2ESL_EENS_4gemm15EpilogueDefaultEEEEEvvEEEEvNT_6ParamsE)
        .other          _ZN7cutlass13device_kernelINS_4conv6kernel13ConvUniversalINS1_16ConvProblemShapeILNS1_8OperatorE0ELi3EEENS1_10collective14CollectiveConvINS1_46MainloopSm90TmaGmmaWarpSpecializedImplicitGemmILS5_0ELi14ELi3EN4cute5tupleIJNSA_1CILi2EEENSC_ILi1EEESE_EEENS1_36KernelImplicitTmaWarpSpecializedSm90ELi1EEENSB_IJNSC_ILi64EEESI_NSB_IJSI_EEEEEENS_10bfloat16_tESL_NSA_8TiledMMAINSA_8MMA_AtomIJNSA_4SM904GMMA27MMA_64x64x16_F32BF16BF16_SSILNSP_5MajorE0ELSR_0ELNSP_7ScaleInE1ELSS_1EEEEEENSA_6LayoutINSB_IJSE_SE_SE_EEENSB_IJNSC_ILi0EEESX_SX_EEEEENSB_IJNSA_10UnderscoreES10_S10_EEEEENS7_6detail26Sm90ImplicitGemmTileTraitsINSA_20SM90_TMA_LOAD_IM2COLENSA_14ComposedLayoutINSA_7SwizzleILi3ELi4ELi3EEENSA_18smem_ptr_flag_bitsILi16EEENSV_INSB_IJNSB_IJNSC_ILi8EEES1B_EEENSB_IJSI_SE_EEENSB_IJSE_NSC_ILi14EEEEEEEEENSB_IJNSB_IJSI_NSC_ILi512EEEEEENSB_IJSE_SX_EEENSB_IJSX_NSC_ILi4096EEEEEEEEEEEEEvEENS14_INSA_23SM90_TMA_LOAD_MULTICASTES1O_vEEEENS_8epilogue10collective6detail29Sm90TmaWarpSpecializedAdapterINS1U_15DefaultEpilogueISL_NSB_IJNSB_IJllllEEESE_SX_EEES1Z_NS1T_6thread17LinearCombinationISL_Li1EffLNS20_9ScaleType4KindE0ELNS_15FloatRoundStyleE2ESL_EENS_4gemm15EpilogueDefaultEEEEEvvEEEEvNT_6ParamsE,@"STO_CUDA_ENTRY STV_DEFAULT"
_ZN7cutlass13device_kernelINS_4conv6kernel13ConvUniversalINS1_16ConvProblemShapeILNS1_8OperatorE0ELi3EEENS1_10collective14CollectiveConvINS1_46MainloopSm90TmaGmmaWarpSpecializedImplicitGemmILS5_0ELi14ELi3EN4cute5tupleIJNSA_1CILi2EEENSC_ILi1EEESE_EEENS1_36KernelImplicitTmaWarpSpecializedSm90ELi1EEENSB_IJNSC_ILi64EEESI_NSB_IJSI_EEEEEENS_10bfloat16_tESL_NSA_8TiledMMAINSA_8MMA_AtomIJNSA_4SM904GMMA27MMA_64x64x16_F32BF16BF16_SSILNSP_5MajorE0ELSR_0ELNSP_7ScaleInE1ELSS_1EEEEEENSA_6LayoutINSB_IJSE_SE_SE_EEENSB_IJNSC_ILi0EEESX_SX_EEEEENSB_IJNSA_10UnderscoreES10_S10_EEEEENS7_6detail26Sm90ImplicitGemmTileTraitsINSA_20SM90_TMA_LOAD_IM2COLENSA_14ComposedLayoutINSA_7SwizzleILi3ELi4ELi3EEENSA_18smem_ptr_flag_bitsILi16EEENSV_INSB_IJNSB_IJNSC_ILi8EEES1B_EEENSB_IJSI_SE_EEENSB_IJSE_NSC_ILi14EEEEEEEEENSB_IJNSB_IJSI_NSC_ILi512EEEEEENSB_IJSE_SX_EEENSB_IJSX_NSC_ILi4096EEEEEEEEEEEEEvEENS14_INSA_23SM90_TMA_LOAD_MULTICASTES1O_vEEEENS_8epilogue10collective6detail29Sm90TmaWarpSpecializedAdapterINS1U_15DefaultEpilogueISL_NSB_IJNSB_IJllllEEESE_SX_EEES1Z_NS1T_6thread17LinearCombinationISL_Li1EffLNS20_9ScaleType4KindE0ELNS_15FloatRoundStyleE2ESL_EENS_4gemm15EpilogueDefaultEEEEEvvEEEEvNT_6ParamsE:
[----:B------:R-:W-:Y:S01]  /*0000*/  LDC R1, c[0x0][0x28] ;  /* 0x00000a00ff017b82 */ /* 0x000fe20000000800 */
[----:B------:R-:W0:Y:S01]  /*0010*/  S2R R8, SR_TID.X ;  /* 0x0000000000087919 */ /* 0x000e220000002100 */
[----:B------:R-:W-:Y:S01]  /*0020*/  ELECT P0, URZ, PT ;  /* 0x00000000003f782f */ /* 0x000fe20003800000 */
[----:B------:R-:W-:Y:S01]  /*0030*/  BSSY B0, `(.L_x_0) ;  /* 0x0000010000007945 */ /* 0x000fe20003800000 */
[----:B------:R-:W1:Y:S01]  /*0040*/  S2R R7, SR_CTAID.X ;  /* 0x0000000000077919 */ /* 0x000e620000002500 */
[--C-:B0-----:R-:W-:Y:S02]  /*0050*/  SHF.R.U32.HI R0, RZ, 0x5, R8.reuse ;  /* 0x00000005ff007819 */ /* 0x101fe40000011608 */
[----:B------:R-:W-:-:S03]  /*0060*/  SHF.R.U32.HI R11, RZ, 0x7, R8 ;  /* 0x00000007ff0b7819 */ /* 0x000fc60000011608 */
[----:B------:R-:W0:Y:S04]  /*0070*/  SHFL.IDX PT, R2, R0, RZ, 0x1f ;  /* 0x00001fff00027589 */ /* 0x000e2800000e0000 */
[----:B------:R-:W2:Y:S01]  /*0080*/  SHFL.IDX PT, R11, R11, RZ, 0x1f ;  /* 0x00001fff0b0b7589 */ /* 0x000ea200000e0000 */
[----:B0-----:R-:W-:-:S13]  /*0090*/  ISETP.NE.OR P0, PT, R2, RZ, !P0 ;  /* 0x000000ff0200720c */ /* 0x001fda0004705670 */
[----:B-12---:R-:W-:Y:S05]  /*00a0*/  @P0 BRA `(.L_x_1) ;  /* 0x0000000000200947 */ /* 0x006fea0003800000 */
[----:B------:R-:W-:Y:S02]  /*00b0*/  ULDC.64 UR4, c[0x0][0x198] ;  /* 0x0000660000047ab9 */ /* 0x000fe40000000a00 */
[----:B------:R-:W-:Y:S02]  /*00c0*/  UIADD3 UR6, UP0, UR4, 0xf0, URZ ;  /* 0x000000f004067890 */ /* 0x000fe4000ff1e03f */
[----:B------:R-:W-:Y:S02]  /*00d0*/  UIADD3 UR4, UP1, UR4, 0x270, URZ ;  /* 0x0000027004047890 */ /* 0x000fe4000ff3e03f */
[----:B------:R-:W-:Y:S02]  /*00e0*/  UIADD3.X UR7, URZ, UR5, URZ, UP0, !UPT ;  /* 0x000000053f077290 */ /* 0x000fe400087fe43f */
[----:B------:R-:W-:-:S07]  /*00f0*/  UIADD3.X UR5, URZ, UR5, URZ, UP1, !UPT ;  /* 0x000000053f057290 */ /* 0x000fce0008ffe43f */
[----:B------:R0:W-:Y:S02]  /*0100*/  UTMACCTL.PF [UR6] ;  /* 0x00000000060079b9 */ /* 0x0001e40008040000 */
[----:B------:R0:W-:Y:S02]  /*0110*/  UTMACCTL.PF [UR4] ;  /* 0x00000000040079b9 */ /* 0x0001e40008040000 */
[----:B0-----:R-:W-:Y:S01]  /*0120*/  NOP ;  /* 0x0000000000007918 */ /* 0x001fe20000000000 */
.L_x_1:
[----:B------:R-:W-:Y:S05]  /*0130*/  BSYNC B0 ;  /* 0x0000000000007941 */ /* 0x000fea0003800000 */
.L_x_0:
[----:B------:R-:W0:Y:S01]  /*0140*/  SHFL.IDX PT, R0, R0, RZ, 0x1f ;  /* 0x00001fff00007589 */ /* 0x000e2200000e0000 */
[----:B------:R-:W-:Y:S02]  /*0150*/  SHF.R.S32.HI R3, RZ, 0x1f, R8 ;  /* 0x0000001fff037819 */ /* 0x000fe40000011408 */
[----:B------:R-:W-:Y:S01]  /*0160*/  I2FP.F32.U32 R6, R7 ;  /* 0x0000000700067245 */ /* 0x000fe20000201000 */
[----:B------:R-:W1:Y:S01]  /*0170*/  S2R R10, SR_CTAID.Y ;  /* 0x00000000000a7919 */ /* 0x000e620000002600 */
[----:B------:R-:W-:-:S04]  /*0180*/  LEA.HI R3, R3, R8, RZ, 0x7 ;  /* 0x0000000803037211 */ /* 0x000fc800078f38ff */
[----:B------:R-:W-:-:S05]  /*0190*/  LOP3.LUT R3, R3, 0xffffff80, RZ, 0xc0, !PT ;  /* 0xffffff8003037812 */ /* 0x000fca00078ec0ff */
[----:B------:R-:W-:-:S05]  /*01a0*/  IMAD.IADD R9, R8, 0x1, -R3 ;  /* 0x0000000108097824 */ /* 0x000fca00078e0a03 */
[----:B------:R-:W-:-:S04]  /*01b0*/  SHF.R.S32.HI R4, RZ, 0x1f, R9 ;  /* 0x0000001fff047819 */ /* 0x000fc80000011409 */
[----:B------:R-:W-:Y:S02]  /*01c0*/  LEA.HI R4, R4, R9, RZ, 0x3 ;  /* 0x0000000904047211 */ /* 0x000fe400078f18ff */
[----:B0-----:R-:W-:Y:S02]  /*01d0*/  ISETP.NE.AND P0, PT, R0, RZ, PT ;  /* 0x000000ff0000720c */ /* 0x001fe40003f05270 */
[--C-:B------:R-:W-:Y:S02]  /*01e0*/  SHF.R.S32.HI R3, RZ, 0x3, R4.reuse ;  /* 0x00000003ff037819 */ /* 0x100fe40000011404 */
[----:B------:R-:W-:Y:S02]  /*01f0*/  SHF.R.S32.HI R4, RZ, 0x1f, R4 ;  /* 0x0000001fff047819 */ /* 0x000fe40000011404 */
[----:B------:R-:W-:-:S07]  /*0200*/  SHF.R.S32.HI R5, RZ, 0x1f, R0 ;  /* 0x0000001fff057819 */ /* 0x000fce0000011400 */
[----:B-1----:R-:W-:Y:S05]  /*0210*/  @P0 BRA `(.L_x_2) ;  /* 0x0000000000b40947 */ /* 0x002fea0003800000 */
[----:B------:R-:W-:Y:S01]  /*0220*/  ELECT P0, URZ, PT ;  /* 0x00000000003f782f */ /* 0x000fe20003800000 */
[----:B------:R-:W-:-:S12]  /*0230*/  BSSY B0, `(.L_x_2) ;  /* 0x000002b000007945 */ /* 0x000fd80003800000 */
[----:B------:R-:W-:Y:S05]  /*0240*/  @!P0 BRA `(.L_x_3) ;  /* 0x0000000000a48947 */ /* 0x000fea0003800000 */
[----:B------:R-:W0:Y:S01]  /*0250*/  S2UR UR8, SR_CgaCtaId ;  /* 0x00000000000879c3 */ /* 0x000e220000008800 */
[----:B------:R-:W-:Y:S01]  /*0260*/  UMOV UR4, 0x400 ;  /* 0x0000040000047882 */ /* 0x000fe20000000000 */
[----:B------:R-:W-:Y:S01]  /*0270*/  UMOV UR5, 0x1 ;  /* 0x0000000100057882 */ /* 0x000fe20000000000 */
[----:B------:R-:W-:Y:S02]  /*0280*/  UMOV UR6, 0x2 ;  /* 0x0000000200067882 */ /* 0x000fe40000000000 */
[----:B------:R-:W-:-:S04]  /*0290*/  UIADD3 UR6, -UR6, 0x100000, URZ ;  /* 0x0010000006067890 */ /* 0x000fc8000fffe13f */
[----:B------:R-:W-:Y:S02]  /*02a0*/  USHF.L.U32 UR7, UR6, 0xb, URZ ;  /* 0x0000000b06077899 */ /* 0x000fe4000800063f */
[----:B------:R-:W-:Y:S02]  /*02b0*/  USHF.L.U32 UR6, UR6, 0x1, URZ ;  /* 0x0000000106067899 */ /* 0x000fe4000800063f */
[----:B0-----:R-:W-:Y:S02]  /*02c0*/  ULEA UR8, UR8, UR4, 0x18 ;  /* 0x0000000408087291 */ /* 0x001fe4000f8ec03f */
[----:B------:R-:W-:-:S04]  /*02d0*/  UIADD3 UR4, -UR5, 0x100000, URZ ;  /* 0x0010000005047890 */ /* 0x000fc8000fffe13f */
[----:B------:R-:W-:Y:S02]  /*02e0*/  USHF.L.U32 UR5, UR4, 0xb, URZ ;  /* 0x0000000b04057899 */ /* 0x000fe4000800063f */
[----:B------:R-:W-:Y:S01]  /*02f0*/  USHF.L.U32 UR4, UR4, 0x1, URZ ;  /* 0x0000000104047899 */ /* 0x000fe2000800063f */
[----:B------:R-:W0:Y:S11]  /*0300*/  FENCE.VIEW.ASYNC.S ;  /* 0x00000000000073c6 */ /* 0x000e360000000000 */
[----:B0-----:R0:W1:Y:S01]  /*0310*/  SYNCS.EXCH.64 URZ, [UR8+0x38000], UR4 ;  /* 0x03800004083f75b2 */ /* 0x0010620008000100 */
[----:B------:R0:W2:Y:S01]  /*0320*/  SYNCS.EXCH.64 URZ, [UR8+0x38070], UR6 ;  /* 0x03807006083f75b2 */ /* 0x0000a20008000100 */
[----:B------:R0:W3:Y:S01]  /*0330*/  SYNCS.EXCH.64 URZ, [UR8+0x38008], UR4 ;  /* 0x03800804083f75b2 */ /* 0x0000e20008000100 */
[----:B------:R0:W4:Y:S01]  /*0340*/  SYNCS.EXCH.64 URZ, [UR8+0x38078], UR6 ;  /* 0x03807806083f75b2 */ /* 0x0001220008000100 */
[----:B------:R0:W0:Y:S01]  /*0350*/  SYNCS.EXCH.64 URZ, [UR8+0x38010], UR4 ;  /* 0x03801004083f75b2 */ /* 0x0000220008000100 */
        /* <DEDUP_REMOVED lines=23> */
[----:B-1234-:R-:W-:Y:S01]  /*04d0*/  NOP ;  /* 0x0000000000007918 */ /* 0x01efe20000000000 */
.L_x_3:
[----:B0-----:R-:W-:Y:S05]  /*04e0*/  BSYNC B0 ;  /* 0x0000000000007941 */ /* 0x001fea0003800000 */
.L_x_2:
[----:B------:R-:W-:Y:S01]  /*04f0*/  ULDC UR4, c[0x0][0x150] ;  /* 0x0000540000047ab9 */ /* 0x000fe20000000800 */
[----:B------:R-:W-:Y:S01]  /*0500*/  LEA.HI R4, R4, R3, RZ, 0x2 ;  /* 0x0000000304047211 */ /* 0x000fe200078f10ff */
[----:B------:R-:W-:Y:S01]  /*0510*/  FMUL R6, R6, UR4 ;  /* 0x0000000406067c20 */ /* 0x000fe20008400000 */
[----:B------:R-:W-:Y:S01]  /*0520*/  LEA.HI R5, R5, R0, RZ, 0x2 ;  /* 0x0000000005057211 */ /* 0x000fe200078f10ff */
[----:B------:R-:W-:Y:S01]  /*0530*/  ULDC UR4, c[0x0][0x154] ;  /* 0x0000550000047ab9 */ /* 0x000fe20000000800 */
[----:B------:R-:W-:Y:S01]  /*0540*/  LOP3.LUT R4, R4, 0xfffffffc, RZ, 0xc0, !PT ;  /* 0xfffffffc04047812 */ /* 0x000fe200078ec0ff */
[----:B------:R-:W0:Y:S01]  /*0550*/  LDC R12, c[0x0][0x140] ;  /* 0x00005000ff0c7b82 */ /* 0x000e220000000800 */
[----:B------:R-:W-:Y:S01]  /*0560*/  LOP3.LUT R5, R5, 0x3ffffffc, RZ, 0xc0, !PT ;  /* 0x3ffffffc05057812 */ /* 0x000fe200078ec0ff */
[----:B------:R-:W1:Y:S01]  /*0570*/  F2I.U32.TRUNC.NTZ R6, R6 ;  /* 0x0000000600067305 */ /* 0x000e62000020f000 */
[----:B------:R-:W-:Y:S01]  /*0580*/  LOP3.LUT P0, RZ, R9, 0x7, RZ, 0xc0, !PT ;  /* 0x0000000709ff7812 */ /* 0x000fe2000780c0ff */
[----:B------:R-:W-:Y:S01]  /*0590*/  IMAD.IADD R4, R3, 0x1, -R4 ;  /* 0x0000000103047824 */ /* 0x000fe200078e0a04 */
[----:B------:R-:W-:Y:S01]  /*05a0*/  I2FP.F32.U32 R3, R10 ;  /* 0x0000000a00037245 */ /* 0x000fe20000201000 */
[----:B------:R-:W-:Y:S01]  /*05b0*/  IMAD.IADD R5, R0, 0x1, -R5 ;  /* 0x0000000100057824 */ /* 0x000fe200078e0a05 */
[----:B------:R-:W-:Y:S01]  /*05c0*/  ISETP.NE.AND P3, PT, R11, 0x1, PT ;  /* 0x000000010b00780c */ /* 0x000fe20003f65270 */
[----:B------:R-:W-:Y:S01]  /*05d0*/  NOP ;  /* 0x0000000000007918 */ /* 0x000fe20000000000 */
[----:B------:R-:W-:Y:S01]  /*05e0*/  NOP ;  /* 0x0000000000007918 */ /* 0x000fe20000000000 */
[----:B------:R-:W-:-:S02]  /*05f0*/  IMAD R5, R5, 0x4, R4 ;  /* 0x0000000405057824 */ /* 0x000fc400078e0204 */
[----:B------:R-:W-:Y:S01]  /*0600*/  FMUL R4, R3, UR4 ;  /* 0x0000000403047c20 */ /* 0x000fe20008400000 */
[----:B------:R-:W-:Y:S02]  /*0610*/  ULDC UR4, c[0x0][0x144] ;  /* 0x0000510000047ab9 */ /* 0x000fe40000000800 */
[----:B------:R-:W-:Y:S01]  /*0620*/  LEA.HI R0, R5, R5, RZ, 0x1 ;  /* 0x0000000505007211 */ /* 0x000fe200078f08ff */
[----:B-1----:R-:W-:Y:S02]  /*0630*/  IMAD.MOV R14, RZ, RZ, -R6 ;  /* 0x000000ffff0e7224 */ /* 0x002fe400078e0a06 */
[----:B------:R-:W1:Y:S01]  /*0640*/  F2I.U32.TRUNC.NTZ R4, R4 ;  /* 0x0000000400047305 */ /* 0x000e62000020f000 */
[----:B------:R-:W-:Y:S01]  /*0650*/  LOP3.LUT R0, R0, 0xfffffffe, RZ, 0xc0, !PT ;  /* 0xfffffffe00007812 */ /* 0x000fe200078ec0ff */
[----:B------:R-:W-:Y:S01]  /*0660*/  IMAD R3, R14, UR4, R7 ;  /* 0x000000040e037c24 */ /* 0x000fe2000f8e0207 */
[----:B------:R-:W-:-:S03]  /*0670*/  ULDC UR4, c[0x0][0x148] ;  /* 0x0000520000047ab9 */ /* 0x000fc60000000800 */
[----:B------:R-:W-:Y:S01]  /*0680*/  IMAD.IADD R0, R5, 0x1, -R0 ;  /* 0x0000000105007824 */ /* 0x000fe200078e0a00 */
[----:B0-----:R-:W-:-:S04]  /*0690*/  ISETP.EQ.U32.AND P1, PT, R12, 0x1, PT ;  /* 0x000000010c00780c */ /* 0x001fc80003f22070 */
[----:B------:R-:W-:Y:S01]  /*06a0*/  ISETP.NE.AND P4, PT, R0, R3, PT ;  /* 0x000000030000720c */ /* 0x000fe20003f85270 */
[----:B------:R-:W-:Y:S01]  /*06b0*/  IMAD.SHL.U32 R0, R5, 0x4, RZ ;  /* 0x0000000405007824 */ /* 0x000fe200078e00ff */
[----:B------:R-:W-:Y:S01]  /*06c0*/  SHF.R.S32.HI R3, RZ, 0x1f, R2 ;  /* 0x0000001fff037819 */ /* 0x000fe20000011402 */
[----:B-1----:R-:W-:-:S03]  /*06d0*/  IMAD.MOV R13, RZ, RZ, -R4 ;  /* 0x000000ffff0d7224 */ /* 0x002fc600078e0a04 */
[----:B------:R-:W-:Y:S01]  /*06e0*/  LEA.HI R3, R3, R2, RZ, 0x2 ;  /* 0x0000000203037211 */ /* 0x000fe200078f10ff */
[----:B------:R-:W-:Y:S01]  /*06f0*/  IMAD.MOV.U32 R4, RZ, RZ, 0x1 ;  /* 0x00000001ff047424 */ /* 0x000fe200078e00ff */
[----:B------:R-:W-:Y:S01]  /*0700*/  LOP3.LUT R5, R5, 0xc, R0, 0x78, !PT ;  /* 0x0000000c05057812 */ /* 0x000fe200078e7800 */
[----:B------:R-:W-:Y:S01]  /*0710*/  IMAD R13, R13, UR4, R10 ;  /* 0x000000040d0d7c24 */ /* 0x000fe2000f8e020a */
[----:B------:R-:W-:Y:S02]  /*0720*/  LOP3.LUT R3, R3, 0xfffffffc, RZ, 0xc0, !PT ;  /* 0xfffffffc03037812 */ /* 0x000fe400078ec0ff */
[C---:B------:R-:W-:Y:S02]  /*0730*/  ISETP.LT.U32.AND P0, PT, R5.reuse, 0x2, !P0 ;  /* 0x000000020500780c */ /* 0x040fe40004701070 */
[----:B------:R-:W-:Y:S01]  /*0740*/  @P4 LEA.HI R0, R5, R5, RZ, 0x1 ;  /* 0x0000000505004211 */ /* 0x000fe200078f08ff */
[----:B------:R-:W-:-:S03]  /*0750*/  IMAD.IADD R14, R2, 0x1, -R3 ;  /* 0x00000001020e7824 */ /* 0x000fc600078e0a03 */
[----:B------:R-:W-:Y:S02]  /*0760*/  @P4 SHF.R.S32.HI R0, RZ, 0x1, R0 ;  /* 0x00000001ff004819 */ /* 0x000fe40000011400 */
[----:B------:R-:W-:Y:S02]  /*0770*/  LOP3.LUT P2, RZ, R11, R14, RZ, 0xfc, !PT ;  /* 0x0000000e0bff7212 */ /* 0x000fe4000784fcff */
[----:B------:R-:W-:Y:S02]  /*0780*/  @P4 ISETP.NE.AND P5, PT, R0, R13, PT ;  /* 0x0000000d0000420c */ /* 0x000fe40003fa5270 */
[----:B------:R-:W-:Y:S02]  /*0790*/  SEL R3, RZ, 0x1, P2 ;  /* 0x00000001ff037807 */ /* 0x000fe40001000000 */
[----:B------:R-:W-:Y:S02]  /*07a0*/  SEL R13, RZ, 0x1, !P0 ;  /* 0x00000001ff0d7807 */ /* 0x000fe40004000000 */
[----:B------:R-:W-:-:S02]  /*07b0*/  @P4 SEL R4, RZ, 0x1, P5 ;  /* 0x00000001ff044807 */ /* 0x000fc40002800000 */
[----:B------:R-:W-:Y:S02]  /*07c0*/  SEL R3, R3, 0x2, P3 ;  /* 0x0000000203037807 */ /* 0x000fe40001800000 */
[----:B------:R-:W-:Y:S01]  /*07d0*/  LOP3.LUT R4, R4, R13, RZ, 0xc0, !PT ;  /* 0x0000000d04047212 */ /* 0x000fe200078ec0ff */
[----:B------:R-:W-:Y:S06]  /*07e0*/  @!P1 BRA `(.L_x_4) ;  /* 0x0000000000089947 */ /* 0x000fec0003800000 */
[----:B------:R-:W-:Y:S01]  /*07f0*/  UCGABAR_ARV ;  /* 0x00000000000079c7 */ /* 0x000fe20008000000 */
[----:B------:R-:W-:Y:S05]  /*0800*/  BRA `(.L_x_5) ;  /* 0x0000000000047947 */ /* 0x000fea0003800000 */
.L_x_4:
[----:B------:R-:W-:Y:S01]  /*0810*/  NOP ;  /* 0x0000000000007918 */ /* 0x000fe20000000000 */
.L_x_5:
[----:B------:R-:W-:Y:S01]  /*0820*/  ULDC.64 UR4, c[0x0][0x618] ;  /* 0x0001860000047ab9 */ /* 0x000fe20000000a00 */
[----:B------:R-:W-:Y:S01]  /*0830*/  ULDC.64 UR12, c[0x0][0x208] ;  /* 0x00008200000c7ab9 */ /* 0x000fe20000000a00 */
[----:B------:R-:W-:-:S04]  /*0840*/  ISETP.NE.U32.AND P0, PT, RZ, UR4, PT ;  /* 0x00000004ff007c0c */ /* 0x000fc8000bf05070 */
[----:B------:R-:W-:-:S13]  /*0850*/  ISETP.NE.AND.EX P0, PT, RZ, UR5, PT, P0 ;  /* 0x00000005ff007c0c */ /* 0x000fda000bf05300 */
[----:B------:R-:W-:Y:S05]  /*0860*/  @!P0 BRA `(.L_x_6) ;  /* 0x00000000001c8947 */ /* 0x000fea0003800000 */
[----:B------:R-:W0:Y:S02]  /*0870*/  LDC.64 R12, c[0x0][0x618] ;  /* 0x00018600ff0c7b82 */ /* 0x000e240000000a00 */
[----:B0-----:R-:W2:Y:S02]  /*0880*/  LDG.E.64 R12, desc[UR12][R12.64] ;  /* 0x0000000c0c0c7981 */ /* 0x001ea4000c1e1b00 */
[----:B--2---:R-:W-:-:S04]  /*0890*/  ISETP.NE.U32.AND P0, PT, R12, RZ, PT ;  /* 0x000000ff0c00720c */ /* 0x004fc80003f05070 */
[----:B------:R-:W-:-:S13]  /*08a0*/  ISETP.NE.AND.EX P0, PT, R13, RZ, PT, P0 ;  /* 0x000000ff0d00720c */ /* 0x000fda0003f05300 */
[----:B------:R-:W-:Y:S05]  /*08b0*/  @!P0 BRA `(.L_x_6) ;  /* 0x0000000000088947 */ /* 0x000fea0003800000 */
[----:B------:R0:W5:Y:S01]  /*08c0*/  LD.E R0, desc[UR12][R12.64] ;  /* 0x0000000c0c007980 */ /* 0x000162000c101900 */
[----:B------:R-:W-:Y:S05]  /*08d0*/  BRA `(.L_x_7) ;  /* 0x0000000000207947 */ /* 0x000fea0003800000 */
.L_x_6:
[----:B------:R-:W-:Y:S02]  /*08e0*/  ULDC.64 UR4, c[0x0][0x608] ;  /* 0x0001820000047ab9 */ /* 0x000fe40000000a00 */
[----:B------:R-:W-:-:S04]  /*08f0*/  ISETP.NE.U32.AND P0, PT, RZ, UR4, PT ;  /* 0x00000004ff007c0c */ /* 0x000fc8000bf05070 */
[----:B------:R-:W-:-:S13]  /*0900*/  ISETP.NE.AND.EX P0, PT, RZ, UR5, PT, P0 ;  /* 0x00000005ff007c0c */ /* 0x000fda000bf05300 */
[----:B------:R-:W-:Y:S05]  /*0910*/  @!P0 BRA `(.L_x_8) ;  /* 0x00000000000c8947 */ /* 0x000fea0003800000 */
[----:B------:R-:W0:Y:S02]  /*0920*/  LDC.64 R12, c[0x0][0x608] ;  /* 0x00018200ff0c7b82 */ /* 0x000e240000000a00 */
[----:B0-----:R1:W5:Y:S01]  /*0930*/  LDG.E R0, desc[UR12][R12.64] ;  /* 0x0000000c0c007981 */ /* 0x001362000c1e1900 */
[----:B------:R-:W-:Y:S05]  /*0940*/  BRA `(.L_x_7) ;  /* 0x0000000000047947 */ /* 0x000fea0003800000 */
.L_x_8:
[----:B------:R-:W2:Y:S02]  /*0950*/  LDC R0, c[0x0][0x600] ;  /* 0x00018000ff007b82 */ /* 0x000ea40000000800 */
.L_x_7:
[----:B------:R-:W-:Y:S02]  /*0960*/  ULDC.64 UR4, c[0x0][0x620] ;  /* 0x0001880000047ab9 */ /* 0x000fe40000000a00 */
[----:B------:R-:W-:-:S04]  /*0970*/  ISETP.NE.U32.AND P0, PT, RZ, UR4, PT ;  /* 0x00000004ff007c0c */ /* 0x000fc8000bf05070 */
[----:B------:R-:W-:-:S13]  /*0980*/  ISETP.NE.AND.EX P0, PT, RZ, UR5, PT, P0 ;  /* 0x00000005ff007c0c */ /* 0x000fda000bf05300 */
[----:B------:R-:W-:Y:S05]  /*0990*/  @!P0 BRA `(.L_x_9) ;  /* 0x00000000001c8947 */ /* 0x000fea0003800000 */
[----:B01----:R-:W0:Y:S02]  /*09a0*/  LDC.64 R12, c[0x0][0x620] ;  /* 0x00018800ff0c7b82 */ /* 0x003e240000000a00 */
[----:B0-----:R-:W3:Y:S02]  /*09b0*/  LDG.E.64 R12, desc[UR12][R12.64] ;  /* 0x0000000c0c0c7981 */ /* 0x001ee4000c1e1b00 */
[----:B---3--:R-:W-:-:S04]  /*09c0*/  ISETP.NE.U32.AND P0, PT, R12, RZ, PT ;  /* 0x000000ff0c00720c */ /* 0x008fc80003f05070 */
[----:B------:R-:W-:-:S13]  /*09d0*/  ISETP.NE.AND.EX P0, PT, R13, RZ, PT, P0 ;  /* 0x000000ff0d00720c */ /* 0x000fda0003f05300 */
[----:B------:R-:W-:Y:S05]  /*09e0*/  @!P0 BRA `(.L_x_9) ;  /* 0x0000000000088947 */ /* 0x000fea0003800000 */
[----:B------:R0:W5:Y:S01]  /*09f0*/  LD.E R2, desc[UR12][R12.64] ;  /* 0x0000000c0c027980 */ /* 0x000162000c101900 */
[----:B------:R-:W-:Y:S05]  /*0a00*/  BRA `(.L_x_10) ;  /* 0x0000000000207947 */ /* 0x000fea0003800000 */
.L_x_9:
[----:B------:R-:W-:Y:S02]  /*0a10*/  ULDC.64 UR4, c[0x0][0x610] ;  /* 0x0001840000047ab9 */ /* 0x000fe40000000a00 */
[----:B------:R-:W-:-:S04]  /*0a20*/  ISETP.NE.U32.AND P0, PT, RZ, UR4, PT ;  /* 0x00000004ff007c0c */ /* 0x000fc8000bf05070 */
[----:B------:R-:W-:-:S13]  /*0a30*/  ISETP.NE.AND.EX P0, PT, RZ, UR5, PT, P0 ;  /* 0x00000005ff007c0c */ /* 0x000fda000bf05300 */
[----:B------:R-:W-:Y:S05]  /*0a40*/  @!P0 BRA `(.L_x_11) ;  /* 0x00000000000c8947 */ /* 0x000fea0003800000 */
[----:B01----:R-:W0:Y:S02]  /*0a50*/  LDC.64 R12, c[0x0][0x610] ;  /* 0x00018400ff0c7b82 */ /* 0x003e240000000a00 */
[----:B0-----:R1:W5:Y:S01]  /*0a60*/  LDG.E R2, desc[UR12][R12.64] ;  /* 0x0000000c0c027981 */ /* 0x001362000c1e1900 */
[----:B------:R-:W-:Y:S05]  /*0a70*/  BRA `(.L_x_10) ;  /* 0x0000000000047947 */ /* 0x000fea0003800000 */
.L_x_11:
[----:B------:R-:W3:Y:S02]  /*0a80*/  LDC R2, c[0x0][0x604] ;  /* 0x00018100ff027b82 */ /* 0x000ee40000000800 */
.L_x_10:
[----:B------:R-:W4:Y:S01]  /*0a90*/  LDC R6, c[0x0][0x3e8] ;  /* 0x0000fa00ff067b82 */ /* 0x000f220000000800 */
[----:B------:R-:W-:Y:S01]  /*0aa0*/  ULDC UR4, c[0x0][0x3dc] ;  /* 0x0000f70000047ab9 */ /* 0x000fe20000000800 */
[----:B------:R-:W-:Y:S01]  /*0ab0*/  ULDC.64 UR6, c[0x0][0x3e0] ;  /* 0x0000f80000067ab9 */ /* 0x000fe20000000a00 */
[----:B------:R-:W-:Y:S02]  /*0ac0*/  UIADD3 UR4, UR4, 0x3f, URZ ;  /* 0x0000003f04047890 */ /* 0x000fe4000fffe03f */
[----:B------:R-:W-:Y:S02]  /*0ad0*/  UIMAD UR6, UR7, UR6, URZ ;  /* 0x00000006070672a4 */ /* 0x000fe4000f8e023f */
[----:B------:R-:W-:-:S04]  /*0ae0*/  USHF.R.S32.HI UR5, URZ, 0x1f, UR4 ;  /* 0x0000001f3f057899 */ /* 0x000fc80008011404 */
[----:B------:R-:W-:-:S04]  /*0af0*/  ULEA.HI UR5, UR5, UR4, URZ, 0x6 ;  /* 0x0000000405057291 */ /* 0x000fc8000f8f303f */
[----:B------:R-:W-:Y:S01]  /*0b00*/  USHF.R.S32.HI UR15, URZ, 0x6, UR5 ;  /* 0x000000063f0f7899 */ /* 0x000fe20008011405 */
[----:B----4-:R-:W-:-:S05]  /*0b10*/  IMAD R6, R6, UR6, RZ ;  /* 0x0000000606067c24 */ /* 0x010fca000f8e02ff */
[----:B------:R-:W-:Y:S01]  /*0b20*/  IMAD R6, R6, UR15, RZ ;  /* 0x0000000f06067c24 */ /* 0x000fe2000f8e02ff */
[----:B------:R-:W-:Y:S06]  /*0b30*/  @!P1 BRA `(.L_x_12) ;  /* 0x00000000000c9947 */ /* 0x000fec0003800000 */
[----:B------:R-:W-:Y:S01]  /*0b40*/  UCGABAR_WAIT ;  /* 0x0000000000007dc7 */ /* 0x000fe20008000000 */
[----:B------:R-:W-:Y:S01]  /*0b50*/  CCTL.IVALL ;  /* 0x00000000ff00798f */ /* 0x000fe20002000000 */
[----:B------:R-:W-:Y:S05]  /*0b60*/  BRA `(.L_x_13) ;  /* 0x0000000000047947 */ /* 0x000fea0003800000 */
.L_x_12:
[----:B------:R-:W-:Y:S06]  /*0b70*/  BAR.SYNC.DEFER_BLOCKING 0x0 ;  /* 0x0000000000007b1d */ /* 0x000fec0000010000 */
.L_x_13:
[----:B------:R-:W-:-:S13]  /*0b80*/  ISETP.NE.AND P0, PT, R11, RZ, PT ;  /* 0x000000ff0b00720c */ /* 0x000fda0003f05270 */
[----:B------:R-:W-:Y:S05]  /*0b90*/  @!P0 BRA `(.L_x_14) ;  /* 0x0000002c00fc8947 */ /* 0x000fea0003800000 */
[----:B------:R-:W-:-:S13]  /*0ba0*/  ISETP.NE.AND P0, PT, R11, 0x1, PT ;  /* 0x000000010b00780c */ /* 0x000fda0003f05270 */
[----:B------:R-:W-:Y:S05]  /*0bb0*/  @P0 EXIT ;  /* 0x000000000000094d */ /* 0x000fea0003800000 */
[----:B------:R-:W-:Y:S01]  /*0bc0*/  ISETP.GE.AND P0, PT, R6, 0x1, PT ;  /* 0x000000010600780c */ /* 0x000fe20003f06270 */
[----:B------:R-:W-:Y:S01]  /*0bd0*/  UMOV UR4, URZ ;  /* 0x0000003f00047c82 */ /* 0x000fe20008000000 */
[----:B------:R-:W-:Y:S02]  /*0be0*/  CS2R R54, SRZ ;  /* 0x0000000000367805 */ /* 0x000fe4000001ff00 */
[----:B------:R-:W-:Y:S02]  /*0bf0*/  CS2R R24, SRZ ;  /* 0x0000000000187805 */ /* 0x000fe4000001ff00 */
[----:B------:R-:W-:Y:S02]  /*0c00*/  CS2R R26, SRZ ;  /* 0x00000000001a7805 */ /* 0x000fe4000001ff00 */
[----:B------:R-:W-:Y:S02]  /*0c10*/  CS2R R28, SRZ ;  /* 0x00000000001c7805 */ /* 0x000fe4000001ff00 */
[----:B------:R-:W-:-:S02]  /*0c20*/  CS2R R30, SRZ ;  /* 0x00000000001e7805 */ /* 0x000fc4000001ff00 */
[----:B------:R-:W-:Y:S02]  /*0c30*/  CS2R R32, SRZ ;  /* 0x0000000000207805 */ /* 0x000fe4000001ff00 */
        /* <DEDUP_REMOVED lines=9> */
[----:B------:R-:W-:Y:S01]  /*0cd0*/  CS2R R52, SRZ ;  /* 0x0000000000347805 */ /* 0x000fe2000001ff00 */
[----:B------:R-:W-:Y:S06]  /*0ce0*/  @!P0 BRA `(.L_x_15) ;  /* 0x0000000000a88947 */ /* 0x000fec0003800000 */
[----:B------:R-:W-:-:S04]  /*0cf0*/  LOP3.LUT R7, R3, 0x1, RZ, 0xfc, !PT ;  /* 0x0000000103077812 */ /* 0x000fc800078efcff */
[----:B------:R-:W-:-:S13]  /*0d00*/  ISETP.NE.AND P0, PT, R7, 0x3, PT ;  /* 0x000000030700780c */ /* 0x000fda0003f05270 */
[----:B------:R-:W-:Y:S05]  /*0d10*/  @!P0 BRA `(.L_x_16) ;  /* 0x0000000000048947 */ /* 0x000fea0003800000 */
[----:B------:R-:W-:Y:S01]  /*0d20*/  BPT.TRAP 0x1 ;  /* 0x000000040000795c */ /* 0x000fe20000300000 */
.L_x_16:
[----:B------:R-:W4:Y:S01]  /*0d30*/  S2UR UR5, SR_CgaCtaId ;  /* 0x00000000000579c3 */ /* 0x000f220000008800 */
[----:B------:R-:W-:Y:S01]  /*0d40*/  SHF.L.U32 R7, RZ, 0x1f, RZ ;  /* 0x0000001fff077819 */ /* 0x000fe200000006ff */
[----:B------:R-:W-:Y:S02]  /*0d50*/  UMOV UR4, 0x400 ;  /* 0x0000040000047882 */ /* 0x000fe40000000000 */
[----:B----4-:R-:W-:-:S12]  /*0d60*/  ULEA UR4, UR5, UR4, 0x18 ;  /* 0x0000000405047291 */ /* 0x010fd8000f8ec03f */
.L_x_17:
[----:B----4-:R-:W-:-:S04]  /*0d70*/  IMAD.U32 R8, RZ, RZ, UR4 ;  /* 0x00000004ff087e24 */ /* 0x010fc8000f8e00ff */
[----:B------:R4:W0:Y:S03]  /*0d80*/  SYNCS.PHASECHK.TRANS64.TRYWAIT P0, [R8+URZ+0x38000], R7 ;  /* 0x03800007080075a7 */ /* 0x000826000800017f */
[----:B0-----:R-:W-:Y:S05]  /*0d90*/  @!P0 NANOSLEEP.SYNCS 0x989680 ;  /* 0x009896800000895d */ /* 0x001fea0003900000 */
[----:B------:R-:W0:Y:S02]  /*0da0*/  @!P0 SYNCS.PHASECHK.TRANS64 P0, [R8+URZ+0x38000], R7 ;  /* 0x03800007080085a7 */ /* 0x000e24000800007f */
[----:B0-----:R-:W-:Y:S05]  /*0db0*/  @!P0 BRA `(.L_x_17) ;  /* 0xfffffffc00ec8947 */ /* 0x001fea000383ffff */
[----:B------:R-:W-:Y:S01]  /*0dc0*/  UIADD3 UR5, UR4, 0x1c000, URZ ;  /* 0x0001c00004057890 */ /* 0x000fe2000fffe03f */
[----:B------:R-:W-:Y:S01]  /*0dd0*/  WARPGROUP.ARRIVE ;  /* 0x00000000000079c5 */ /* 0x000fe20000000000 */
[----:B------:R-:W-:Y:S02]  /*0de0*/  USHF.R.U32.HI UR4, URZ, 0x4, UR4 ;  /* 0x000000043f047899 */ /* 0x000fe40008011604 */
[----:B------:R-:W-:Y:S02]  /*0df0*/  USHF.R.U32.HI UR5, URZ, 0x4, UR5 ;  /* 0x000000043f057899 */ /* 0x000fe40008011605 */
[----:B------:R-:W-:Y:S02]  /*0e00*/  ULOP3.LUT UR4, UR4, 0x3fff, URZ, 0xc0, !UPT ;  /* 0x00003fff04047892 */ /* 0x000fe4000f8ec03f */
[----:B------:R-:W-:Y:S02]  /*0e10*/  ULOP3.LUT UR5, UR5, 0x3fff, URZ, 0xc0, !UPT ;  /* 0x00003fff05057892 */ /* 0x000fe4000f8ec03f */
[----:B------:R-:W-:-:S02]  /*0e20*/  ULOP3.LUT UR9, UR4, 0x10000, URZ, 0xfc, !UPT ;  /* 0x0001000004097892 */ /* 0x000fc4000f8efc3f */
[----:B------:R-:W-:Y:S01]  /*0e30*/  ULOP3.LUT UR8, UR5, 0x10000, URZ, 0xfc, !UPT ;  /* 0x0001000005087892 */ /* 0x000fe2000f8efc3f */
[----:B------:R-:W-:Y:S02]  /*0e40*/  UMOV UR7, 0x40000040 ;  /* 0x4000004000077882 */ /* 0x000fe40000000000 */
[----:B------:R-:W-:Y:S02]  /*0e50*/  UMOV UR5, 0x40000040 ;  /* 0x4000004000057882 */ /* 0x000fe40000000000 */
[----:B------:R-:W-:Y:S02]  /*0e60*/  UMOV UR4, UR9 ;  /* 0x0000000900047c82 */ /* 0x000fe40008000000 */
[----:B------:R-:W-:Y:S02]  /*0e70*/  UMOV UR6, UR8 ;  /* 0x0000000800067c82 */ /* 0x000fe40008000000 */
[----:B------:R-:W-:Y:S01]  /*0e80*/  HGMMA.64x64x16.F32.BF16 R24, gdesc[UR4], RZ, !UPT ;  /* 0x00e00000041879f0 */ /* 0x000fe2000c7018ff */
[----:B------:R-:W-:-:S02]  /*0e90*/  UIADD3 UR4, UR9, 0x2, URZ ;  /* 0x0000000209047890 */ /* 0x000fc4000fffe03f */
[----:B------:R-:W-:Y:S01]  /*0ea0*/  UIADD3 UR6, UR8, 0x2, URZ ;  /* 0x0000000208067890 */ /* 0x000fe2000fffe03f */
[----:B------:R-:W-:Y:S01]  /*0eb0*/  UMOV UR5, 0x40000040 ;  /* 0x4000004000057882 */ /* 0x000fe20000000000 */
[----:B------:R-:W-:-:S07]  /*0ec0*/  UMOV UR7, 0x40000040 ;  /* 0x4000004000077882 */ /* 0x000fce0000000000 */
[----:B------:R-:W-:Y:S01]  /*0ed0*/  HGMMA.64x64x16.F32.BF16 R24, gdesc[UR4], R24 ;  /* 0x00e00000041879f0 */ /* 0x000fe20008701818 */
[----:B------:R-:W-:Y:S02]  /*0ee0*/  UIADD3 UR4, UR9, 0x4, URZ ;  /* 0x0000000409047890 */ /* 0x000fe4000fffe03f */
        /* <DEDUP_REMOVED lines=8> */
[----:B------:R-:W-:Y:S01]  /*0f70*/  HGMMA.64x64x16.F32.BF16 R24, gdesc[UR4], R24, gsb0 ;  /* 0x00e00000041879f0 */ /* 0x000fe20008001818 */
[----:B------:R-:W-:-:S05]  /*0f80*/  UMOV UR4, 0x1 ;  /* 0x0000000100047882 */ /* 0x000fca0000000000 */
.L_x_15:
[----:B----4-:R-:W-:-:S05]  /*0f90*/  VIMNMX R7, R6, 0x1, PT ;  /* 0x0000000106077848 */ /* 0x010fca0003fe0100 */
[----:B------:R-:W-:-:S05]  /*0fa0*/  IMAD.IADD R7, R6, 0x1, -R7 ;  /* 0x0000000106077824 */ /* 0x000fca00078e0a07 */
[----:B------:R-:W-:-:S13]  /*0fb0*/  ISETP.GE.AND P0, PT, R7, 0x1, PT ;  /* 0x000000010700780c */ /* 0x000fda0003f06270 */
[----:B------:R-:W-:Y:S05]  /*0fc0*/  @!P0 BRA `(.L_x_18) ;  /* 0x00000004001c8947 */ /* 0x000fea0003800000 */
[----:B------:R-:W4:Y:S01]  /*0fd0*/  S2UR UR6, SR_CgaCtaId ;  /* 0x00000000000679c3 */ /* 0x000f220000008800 */
[----:B------:R-:W-:Y:S01]  /*0fe0*/  UMOV UR5, 0x400 ;  /* 0x0000040000057882 */ /* 0x000fe20000000000 */
[----:B01----:R-:W-:Y:S01]  /*0ff0*/  LOP3.LUT R13, R3, 0x1, RZ, 0xfc, !PT ;  /* 0x00000001030d7812 */ /* 0x003fe200078efcff */
[----:B------:R-:W-:Y:S01]  /*1000*/  IMAD.MOV.U32 R12, RZ, RZ, RZ ;  /* 0x000000ffff0c7224 */ /* 0x000fe200078e00ff */
[----:B------:R-:W-:Y:S01]  /*1010*/  UISETP.NE.U32.AND UP0, UPT, UR4, URZ, UPT ;  /* 0x0000003f0400728c */ /* 0x000fe2000bf05070 */
[----:B------:R-:W-:Y:S02]  /*1020*/  IMAD.MOV.U32 R8, RZ, RZ, R7 ;  /* 0x000000ffff087224 */ /* 0x000fe400078e0007 */
[----:B------:R-:W-:Y:S01]  /*1030*/  IMAD.MOV.U32 R9, RZ, RZ, RZ ;  /* 0x000000ffff097224 */ /* 0x000fe200078e00ff */
[----:B----4-:R-:W-:-:S04]  /*1040*/  ULEA UR7, UR6, UR5, 0x18 ;  /* 0x0000000506077291 */ /* 0x010fc8000f8ec03f */
[----:B------:R-:W-:Y:S02]  /*1050*/  UIADD3 UR6, UR7, 0x1c000, URZ ;  /* 0x0001c00007067890 */ /* 0x000fe4000fffe03f */
[----:B------:R-:W-:Y:S02]  /*1060*/  USHF.R.U32.HI UR5, URZ, 0x4, UR7 ;  /* 0x000000043f057899 */ /* 0x000fe40008011607 */
[----:B------:R-:W-:Y:S02]  /*1070*/  USHF.R.U32.HI UR6, URZ, 0x4, UR6 ;  /* 0x000000043f067899 */ /* 0x000fe40008011606 */
[----:B------:R-:W-:Y:S02]  /*1080*/  ULOP3.LUT UR5, UR5, 0x3fff, URZ, 0xc0, !UPT ;  /* 0x00003fff05057892 */ /* 0x000fe4000f8ec03f */
[----:B------:R-:W-:Y:S02]  /*1090*/  ULOP3.LUT UR6, UR6, 0x3fff, URZ, 0xc0, !UPT ;  /* 0x00003fff06067892 */ /* 0x000fe4000f8ec03f */
[----:B------:R-:W-:-:S02]  /*10a0*/  ULOP3.LUT UR14, UR5, 0x10000, URZ, 0xfc, !UPT ;  /* 0x00010000050e7892 */ /* 0x000fc4000f8efc3f */
[----:B------:R-:W-:-:S12]  /*10b0*/  ULOP3.LUT UR15, UR6, 0x10000, URZ, 0xfc, !UPT ;  /* 0x00010000060f7892 */ /* 0x000fd8000f8efc3f */
.L_x_23:
[----:B------:R-:W-:-:S13]  /*10c0*/  ISETP.NE.AND P1, PT, R13, 0x3, PT ;  /* 0x000000030d00780c */ /* 0x000fda0003f25270 */
[----:B------:R-:W-:Y:S05]  /*10d0*/  @!P1 BRA `(.L_x_19) ;  /* 0x0000000000049947 */ /* 0x000fea0003800000 */
[----:B------:R-:W-:Y:S01]  /*10e0*/  BPT.TRAP 0x1 ;  /* 0x000000040000795c */ /* 0x000fe20000300000 */
.L_x_19:
[----:B------:R-:W-:Y:S01]  /*10f0*/  SHF.L.U32 R10, R12, 0x1f, RZ ;  /* 0x0000001f0c0a7819 */ /* 0x000fe200000006ff */
[----:B------:R-:W-:-:S12]  /*1100*/  ULEA UR5, UR4, UR7, 0x3 ;  /* 0x0000000704057291 */ /* 0x000fd8000f8e183f */
.L_x_20:
[----:B0-----:R-:W-:-:S04]  /*1110*/  IMAD.U32 R11, RZ, RZ, UR5 ;  /* 0x00000005ff0b7e24 */ /* 0x001fc8000f8e00ff */
[----:B------:R0:W1:Y:S03]  /*1120*/  SYNCS.PHASECHK.TRANS64.TRYWAIT P0, [R11+URZ+0x38000], R10 ;  /* 0x0380000a0b0075a7 */ /* 0x000066000800017f */
[----:B-1----:R-:W-:Y:S05]  /*1130*/  @!P0 NANOSLEEP.SYNCS 0x989680 ;  /* 0x009896800000895d */ /* 0x002fea0003900000 */
[----:B------:R-:W1:Y:S02]  /*1140*/  @!P0 SYNCS.PHASECHK.TRANS64 P0, [R11+URZ+0x38000], R10 ;  /* 0x0380000a0b0085a7 */ /* 0x000e64000800007f */
[----:B-1----:R-:W-:Y:S05]  /*1150*/  @!P0 BRA `(.L_x_20) ;  /* 0xfffffffc00ec8947 */ /* 0x002fea000383ffff */
[----:B------:R-:W-:Y:S01]  /*1160*/  ULEA UR5, UR4, UR14, 0x9 ;  /* 0x0000000e04057291 */ /* 0x000fe2000f8e483f */
[----:B------:R-:W-:Y:S01]  /*1170*/  WARPGROUP.ARRIVE ;  /* 0x00000000000079c5 */ /* 0x000fe20000000000 */
[----:B------:R-:W-:Y:S01]  /*1180*/  ULEA UR6, UR4, UR15, 0x9 ;  /* 0x0000000f04067291 */ /* 0x000fe2000f8e483f */
[----:B------:R-:W-:Y:S01]  /*1190*/  UMOV UR9, 0x40000040 ;  /* 0x4000004000097882 */ /* 0x000fe20000000000 */
[----:B------:R-:W-:-:S03]  /*11a0*/  UMOV UR11, 0x40000040 ;  /* 0x40000040000b7882 */ /* 0x000fc60000000000 */
[----:B------:R-:W-:Y:S02]  /*11b0*/  UMOV UR8, UR5 ;  /* 0x0000000500087c82 */ /* 0x000fe40008000000 */
[----:B------:R-:W-:Y:S02]  /*11c0*/  UMOV UR10, UR6 ;  /* 0x00000006000a7c82 */ /* 0x000fe40008000000 */
[----:B------:R-:W-:Y:S01]  /*11d0*/  HGMMA.64x64x16.F32.BF16 R24, gdesc[UR8], R24, UP0 ;  /* 0x00e00000081879f0 */ /* 0x000fe2000bf01818 */
        /* <DEDUP_REMOVED lines=14> */
[----:B------:R-:W-:Y:S03]  /*12c0*/  HGMMA.64x64x16.F32.BF16 R24, gdesc[UR8], R24, gsb0 ;  /* 0x00e00000081879f0 */ /* 0x000fe60008001818 */
[----:B------:R-:W-:Y:S02]  /*12d0*/  WARPGROUP.DEPBAR.LE gsb0, 0x1 ;  /* 0x00008000000079c5 */ /* 0x000fe40000010100 */
[----:B------:R-:W-:Y:S05]  /*12e0*/  @!P1 BRA `(.L_x_21) ;  /* 0x0000000000049947 */ /* 0x000fea0003800000 */
[----:B------:R-:W-:Y:S01]  /*12f0*/  BPT.TRAP 0x1 ;  /* 0x000000040000795c */ /* 0x000fe20000300000 */
.L_x_21:
[----:B------:R-:W-:-:S13]  /*1300*/  ISETP.NE.AND P0, PT, R4, RZ, PT ;  /* 0x000000ff0400720c */ /* 0x000fda0003f05270 */
[----:B0-----:R-:W-:-:S05]  /*1310*/  @P0 LEA R10, R9, UR7, 0x3 ;  /* 0x00000007090a0c11 */ /* 0x001fca000f8e18ff */
[----:B------:R-:W-:-:S05]  /*1320*/  @P0 VIADD R10, R10, 0x38070 ;  /* 0x000380700a0a0836 */ /* 0x000fca0000000000 */
[----:B------:R-:W-:-:S04]  /*1330*/  @P0 PRMT R10, R5, 0x654, R10 ;  /* 0x00000654050a0816 */ /* 0x000fc8000000000a */
[----:B------:R0:W-:Y:S01]  /*1340*/  @P0 SYNCS.ARRIVE.TRANS64.RED.A1T0 RZ, [R10+URZ], RZ ;  /* 0x000000ff0aff09a7 */ /* 0x0001e2000810043f */
[----:B------:R-:W-:-:S13]  /*1350*/  ISETP.GT.U32.AND P0, PT, R3, 0x1, PT ;  /* 0x000000010300780c */ /* 0x000fda0003f04070 */
[----:B0-----:R-:W-:Y:S05]  /*1360*/  @P0 BRA `(.L_x_22) ;  /* 0x0000000000040947 */ /* 0x001fea0003800000 */
[----:B------:R-:W-:Y:S01]  /*1370*/  BPT.TRAP 0x1 ;  /* 0x000000040000795c */ /* 0x000fe20000300000 */
.L_x_22:
[----:B------:R-:W-:Y:S01]  /*1380*/  UIADD3 UR4, UR4, 0x1, URZ ;  /* 0x0000000104047890 */ /* 0x000fe2000fffe03f */
[C---:B------:R-:W-:Y:S01]  /*1390*/  ISETP.GT.AND P1, PT, R8.reuse, 0x1, PT ;  /* 0x000000010800780c */ /* 0x040fe20003f24270 */
[----:B------:R-:W-:Y:S02]  /*13a0*/  VIADD R9, R9, 0x1 ;  /* 0x0000000109097836 */ /* 0x000fe40000000000 */
[----:B------:R-:W-:Y:S01]  /*13b0*/  UISETP.NE.AND UP0, UPT, UR4, 0xe, UPT ;  /* 0x0000000e0400788c */ /* 0x000fe2000bf05270 */
[----:B------:R-:W-:Y:S02]  /*13c0*/  VIADD R8, R8, 0xffffffff ;  /* 0xffffffff08087836 */ /* 0x000fe40000000000 */
[C---:B------:R-:W-:Y:S01]  /*13d0*/  ISETP.NE.AND P0, PT, R9.reuse, 0xe, PT ;  /* 0x0000000e0900780c */ /* 0x040fe20003f05270 */
[----:B------:R-:W-:Y:S02]  /*13e0*/  USEL UR5, URZ, 0x1, UP0 ;  /* 0x000000013f057887 */ /* 0x000fe40008000000 */
[----:B------:R-:W-:Y:S01]  /*13f0*/  USEL UR4, UR4, URZ, UP0 ;  /* 0x0000003f04047287 */ /* 0x000fe20008000000 */
[----:B------:R-:W-:Y:S01]  /*1400*/  SEL R9, R9, RZ, P0 ;  /* 0x000000ff09097207 */ /* 0x000fe20000000000 */
[----:B------:R-:W-:-:S02]  /*1410*/  UPLOP3.LUT UP0, UPT, UPT, UPT, UPT, 0x80, 0x0 ;  /* 0x000000000000789c */ /* 0x000fc40003f0f070 */
[----:B------:R-:W-:Y:S01]  /*1420*/  LOP3.LUT R12, R12, UR5, RZ, 0x3c, !PT ;  /* 0x000000050c0c7c12 */ /* 0x000fe2000f8e3cff */
[----:B------:R-:W-:Y:S08]  /*1430*/  @P1 BRA `(.L_x_23) ;  /* 0xfffffffc00201947 */ /* 0x000ff0000383ffff */
.L_x_18:
[----:B------:R-:W-:Y:S01]  /*1440*/  ISETP.GE.AND P0, PT, R6, 0x1, PT ;  /* 0x000000010600780c */ /* 0x000fe20003f06270 */
[----:B------:R-:W-:-:S12]  /*1450*/  WARPGROUP.DEPBAR.LE gsb0, 0x0 ;  /* 0x00008000000079c5 */ /* 0x000fd80000010000 */
[----:B------:R-:W-:Y:S05]  /*1460*/  @!P0 BRA `(.L_x_24) ;  /* 0x0000000000588947 */ /* 0x000fea0003800000 */
[----:B------:R-:W-:-:S04]  /*1470*/  LOP3.LUT R6, R3, 0x1, RZ, 0xfc, !PT ;  /* 0x0000000103067812 */ /* 0x000fc800078efcff */
[----:B------:R-:W-:-:S13]  /*1480*/  ISETP.NE.AND P0, PT, R6, 0x3, PT ;  /* 0x000000030600780c */ /* 0x000fda0003f05270 */
[----:B------:R-:W-:Y:S05]  /*1490*/  @!P0 BRA `(.L_x_25) ;  /* 0x0000000000048947 */ /* 0x000fea0003800000 */
[----:B------:R-:W-:Y:S01]  /*14a0*/  BPT.TRAP 0x1 ;  /* 0x000000040000795c */ /* 0x000fe20000300000 */
.L_x_25:
[----:B------:R-:W-:Y:S01]  /*14b0*/  ISETP.NE.AND P0, PT, R4, RZ, PT ;  /* 0x000000ff0400720c */ /* 0x000fe20003f05270 */
[----:B------:R-:W-:Y:S01]  /*14c0*/  BSSY B0, `(.L_x_26) ;  /* 0x000000e000007945 */ /* 0x000fe20003800000 */
[----:B------:R-:W-:-:S11]  /*14d0*/  ISETP.GT.U32.AND P1, PT, R3, 0x1, PT ;  /* 0x000000010300780c */ /* 0x000fd60003f24070 */
[----:B------:R-:W-:Y:S05]  /*14e0*/  @!P0 BRA `(.L_x_27) ;  /* 0x00000000002c8947 */ /* 0x000fea0003800000 */
[----:B------:R-:W4:Y:S01]  /*14f0*/  S2R R4, SR_CgaCtaId ;  /* 0x0000000000047919 */ /* 0x000f220000008800 */
[----:B------:R-:W-:Y:S02]  /*1500*/  SHF.R.U32.HI R8, RZ, 0x1, R7 ;  /* 0x00000001ff087819 */ /* 0x000fe40000011607 */
[----:B------:R-:W-:-:S03]  /*1510*/  MOV R3, 0x400 ;  /* 0x0000040000037802 */ /* 0x000fc60000000f00 */
[----:B------:R-:W-:-:S05]  /*1520*/  IMAD.WIDE.U32 R8, R8, -0x6db6db6d, RZ ;  /* 0x9249249308087825 */ /* 0x000fca00078e00ff */
[----:B------:R-:W-:-:S05]  /*1530*/  SHF.R.U32.HI R8, RZ, 0x2, R9 ;  /* 0x00000002ff087819 */ /* 0x000fca0000011609 */
[----:B------:R-:W-:Y:S01]  /*1540*/  IMAD R7, R8, -0xe, R7 ;  /* 0xfffffff208077824 */ /* 0x000fe200078e0207 */
[----:B----4-:R-:W-:-:S05]  /*1550*/  LEA R4, R4, R3, 0x18 ;  /* 0x0000000304047211 */ /* 0x010fca00078ec0ff */
[----:B------:R-:W-:-:S04]  /*1560*/  IMAD R7, R7, 0x8, R4 ;  /* 0x0000000807077824 */ /* 0x000fc800078e0204 */
[----:B------:R-:W-:-:S05]  /*1570*/  VIADD R4, R7, 0x38070 ;  /* 0x0003807007047836 */ /* 0x000fca0000000000 */
[----:B------:R-:W-:-:S04]  /*1580*/  PRMT R4, R5, 0x654, R4 ;  /* 0x0000065405047816 */ /* 0x000fc80000000004 */
[----:B------:R4:W-:Y:S03]  /*1590*/  SYNCS.ARRIVE.TRANS64.RED.A1T0 RZ, [R4+URZ], RZ ;  /* 0x000000ff04ff79a7 */ /* 0x0009e6000810043f */
.L_x_27:
[----:B------:R-:W-:Y:S05]  /*15a0*/  BSYNC B0 ;  /* 0x0000000000007941 */ /* 0x000fea0003800000 */
.L_x_26:
[----:B------:R-:W-:Y:S05]  /*15b0*/  @P1 BRA `(.L_x_24) ;  /* 0x0000000000041947 */ /* 0x000fea0003800000 */
[----:B------:R-:W-:Y:S01]  /*15c0*/  BPT.TRAP 0x1 ;  /* 0x000000040000795c */ /* 0x000fe20000300000 */
.L_x_24:
[----:B------:R-:W4:Y:S01]  /*15d0*/  S2R R3, SR_TID.X ;  /* 0x0000000000037919 */ /* 0x000f220000002100 */
[----:B------:R-:W-:Y:S01]  /*15e0*/  ULDC.64 UR4, c[0x0][0x280] ;  /* 0x0000a00000047ab9 */ /* 0x000fe20000000a00 */
[----:B------:R-:W0:Y:S01]  /*15f0*/  S2R R9, SR_CTAID.Y ;  /* 0x0000000000097919 */ /* 0x000e220000002600 */
[----:B------:R-:W2:Y:S01]  /*1600*/  S2R R11, SR_CTAID.X ;  /* 0x00000000000b7919 */ /* 0x000ea20000002500 */
[----:B----4-:R-:W-:-:S04]  /*1610*/  SHF.R.S32.HI R4, RZ, 0x1f, R3 ;  /* 0x0000001fff047819 */ /* 0x010fc80000011403 */
[----:B------:R-:W-:Y:S01]  /*1620*/  LEA.HI R4, R4, R3, RZ, 0x7 ;  /* 0x0000000304047211 */ /* 0x000fe200078f38ff */
[----:B0-----:R-:W-:-:S03]  /*1630*/  IMAD.SHL.U32 R9, R9, 0x40, RZ ;  /* 0x0000004009097824 */ /* 0x001fc600078e00ff */
[----:B------:R-:W-:Y:S02]  /*1640*/  LOP3.LUT R4, R4, 0xffffff80, RZ, 0xc0, !PT ;  /* 0xffffff8004047812 */ /* 0x000fe400078ec0ff */
[----:B------:R-:W-:-:S03]  /*1650*/  ISETP.GE.AND P0, PT, R9, UR5, PT ;  /* 0x0000000509007c0c */ /* 0x000fc6000bf06270 */
[----:B-1----:R-:W-:Y:S02]  /*1660*/  IMAD.IADD R12, R3, 0x1, -R4 ;  /* 0x00000001030c7824 */ /* 0x002fe400078e0a04 */
[----:B--2---:R-:W-:-:S03]  /*1670*/  IMAD.SHL.U32 R3, R11, 0x40, RZ ;  /* 0x000000400b037824 */ /* 0x004fc600078e00ff */
[----:B------:R-:W-:Y:S02]  /*1680*/  SHF.R.S32.HI R15, RZ, 0x1f, R12 ;  /* 0x0000001fff0f7819 */ /* 0x000fe4000001140c */
[----:B------:R-:W-:Y:S02]  /*1690*/  ISETP.GE.OR P0, PT, R3, UR4, P0 ;  /* 0x0000000403007c0c */ /* 0x000fe40008706670 */
[----:B------:R-:W-:-:S04]  /*16a0*/  LEA.HI R4, R15, R12, RZ, 0x2 ;  /* 0x0000000c0f047211 */ /* 0x000fc800078f10ff */
[--C-:B------:R-:W-:Y:S02]  /*16b0*/  SHF.R.S32.HI R8, RZ, 0x2, R4.reuse ;  /* 0x00000002ff087819 */ /* 0x100fe40000011404 */
[----:B------:R-:W-:-:S04]  /*16c0*/  SHF.R.S32.HI R5, RZ, 0x1f, R4 ;  /* 0x0000001fff057819 */ /* 0x000fc80000011404 */
[----:B------:R-:W-:-:S04]  /*16d0*/  LEA.HI R5, R5, R8, RZ, 0x3 ;  /* 0x0000000805057211 */ /* 0x000fc800078f18ff */
[----:B------:R-:W-:Y:S01]  /*16e0*/  LOP3.LUT R13, R5, 0xfffffff8, RZ, 0xc0, !PT ;  /* 0xfffffff8050d7812 */ /* 0x000fe200078ec0ff */
[----:B------:R-:W-:Y:S06]  /*16f0*/  @P0 EXIT ;  /* 0x000000000000094d */ /* 0x000fec0003800000 */
[----:B------:R-:W0:Y:S01]  /*1700*/  LDC.64 R6, c[0x0][0x658] ;  /* 0x00019600ff067b82 */ /* 0x000e220000000a00 */
[----:B------:R-:W-:Y:S01]  /*1710*/  LOP3.LUT R5, R4, 0x7ffffffc, RZ, 0xc0, !PT ;  /* 0x7ffffffc04057812 */ /* 0x000fe200078ec0ff */
[----:B------:R-:W-:Y:S01]  /*1720*/  IMAD.IADD R4, R8, 0x1, -R13 ;  /* 0x0000000108047824 */ /* 0x000fe200078e0a0d */
[----:B------:R-:W-:Y:S02]  /*1730*/  LEA.HI R10, R15, R12, RZ, 0x5 ;  /* 0x0000000c0f0a7211 */ /* 0x000fe400078f28ff */
[----:B---3-5:R-:W-:Y:S01]  /*1740*/  FSETP.NEU.AND P1, PT, R2, RZ, PT ;  /* 0x000000ff0200720b */ /* 0x028fe20003f2d000 */
[----:B------:R-:W-:Y:S01]  /*1750*/  IMAD.IADD R8, R12, 0x1, -R5 ;  /* 0x000000010c087824 */ /* 0x000fe200078e0a05 */
[----:B------:R-:W-:Y:S02]  /*1760*/  SHF.R.S32.HI R5, RZ, 0x1f, R4 ;  /* 0x0000001fff057819 */ /* 0x000fe40000011404 */
[----:B------:R-:W-:Y:S01]  /*1770*/  SHF.R.S32.HI R13, RZ, 0x5, R10 ;  /* 0x00000005ff0d7819 */ /* 0x000fe2000001140a */
[----:B------:R-:W-:-:S02]  /*1780*/  IMAD.SHL.U32 R12, R8, 0x2, RZ ;  /* 0x00000002080c7824 */ /* 0x000fc400078e00ff */
[----:B------:R-:W-:-:S03]  /*1790*/  IMAD.WIDE R10, R11, 0x40, R4 ;  /* 0x000000400b0a7825 */ /* 0x000fc600078e0204 */
[----:B------:R-:W-:Y:S01]  /*17a0*/  SHF.R.S32.HI R14, RZ, 0x1f, R12 ;  /* 0x0000001fff0e7819 */ /* 0x000fe2000001140c */
[----:B------:R-:W-:Y:S01]  /*17b0*/  IMAD R5, R13, -0x10, -R3 ;  /* 0xfffffff00d057824 */ /* 0x000fe200078e0a03 */
[----:B------:R-:W-:Y:S01]  /*17c0*/  IADD3 R8, P0, R9, R12, RZ ;  /* 0x0000000c09087210 */ /* 0x000fe20007f1e0ff */
[----:B------:R-:W-:Y:S01]  /*17d0*/  IMAD.WIDE R10, R13, 0x10, R10 ;  /* 0x000000100d0a7825 */ /* 0x000fe200078e020a */
[----:B------:R-:W-:Y:S02]  /*17e0*/  IADD3 R3, -R12, UR5, -R9 ;  /* 0x000000050c037c10 */ /* 0x000fe4000fffe909 */
[----:B------:R-:W-:Y:S02]  /*17f0*/  LEA.HI.X.SX32 R9, R9, R14, 0x1, P0 ;  /* 0x0000000e09097211 */ /* 0x000fe400000f0eff */
[----:B------:R-:W-:Y:S01]  /*1800*/  IADD3 R4, R5, UR4, -R4 ;  /* 0x0000000405047c10 */ /* 0x000fe2000fffe804 */
[-C--:B0-----:R-:W-:Y:S01]  /*1810*/  IMAD R5, R11, R6.reuse, RZ ;  /* 0x000000060b057224 */ /* 0x081fe200078e02ff */
[----:B------:R-:W-:Y:S01]  /*1820*/  ISETP.GT.AND P0, PT, R3, RZ, PT ;  /* 0x000000ff0300720c */ /* 0x000fe20003f04270 */
[----:B------:R-:W-:Y:S01]  /*1830*/  IMAD.WIDE.U32 R12, R10, R6, R8 ;  /* 0x000000060a0c7225 */ /* 0x000fe200078e0008 */
[----:B------:R-:W-:-:S02]  /*1840*/  SHF.L.U64.HI R16, R6, 0x3, R7 ;  /* 0x0000000306107819 */ /* 0x000fc40000010207 */
[----:B------:R-:W-:Y:S01]  /*1850*/  ISETP.GT.AND P2, PT, R4, RZ, P0 ;  /* 0x000000ff0400720c */ /* 0x000fe20000744270 */
[----:B------:R-:W-:Y:S02]  /*1860*/  IMAD R5, R10, R7, R5 ;  /* 0x000000070a057224 */ /* 0x000fe400078e0205 */
[----:B------:R-:W-:Y:S02]  /*1870*/  IMAD.SHL.U32 R17, R6, 0x8, RZ ;  /* 0x0000000806117824 */ /* 0x000fe400078e00ff */
[----:B------:R-:W-:Y:S01]  /*1880*/  IMAD.IADD R19, R13, 0x1, R5 ;  /* 0x000000010d137824 */ /* 0x000fe200078e0205 */
[----:B------:R-:W-:Y:S07]  /*1890*/  @!P1 BRA `(.L_x_28) ;  /* 0x00000018001c9947 */ /* 0x000fee0003800000 */
[----:B------:R-:W-:Y:S01]  /*18a0*/  ULDC.64 UR6, c[0x0][0x630] ;  /* 0x00018c0000067ab9 */ /* 0x000fe20000000a00 */
[----:B------:R-:W-:Y:S01]  /*18b0*/  ULDC.64 UR8, c[0x0][0x628] ;  /* 0x00018a0000087ab9 */ /* 0x000fe20000000a00 */
[----:B------:R-:W-:Y:S01]  /*18c0*/  IMAD R5, R11, UR6, RZ ;  /* 0x000000060b057c24 */ /* 0x000fe2000f8e02ff */
[----:B------:R-:W-:Y:S01]  /*18d0*/  ULDC.64 UR4, c[0x0][0x650] ;  /* 0x0001940000047ab9 */ /* 0x000fe20000000a00 */
[----:B------:R-:W-:-:S04]  /*18e0*/  IMAD.WIDE.U32 R14, R10, UR6, R8 ;  /* 0x000000060a0e7c25 */ /* 0x000fc8000f8e0008 */
[----:B------:R-:W-:Y:S01]  /*18f0*/  IMAD R5, R10, UR7, R5 ;  /* 0x000000070a057c24 */ /* 0x000fe2000f8e0205 */
[----:B------:R-:W-:-:S03]  /*1900*/  LEA R6, P1, R14, UR8, 0x1 ;  /* 0x000000080e067c11 */ /* 0x000fc6000f8208ff */
[----:B------:R-:W-:-:S05]  /*1910*/  IMAD.IADD R7, R15, 0x1, R5 ;  /* 0x000000010f077824 */ /* 0x000fca00078e0205 */
[----:B------:R-:W-:-:S05]  /*1920*/  LEA.HI.X R7, R14, UR9, R7, 0x1, P1 ;  /* 0x000000090e077c11 */ /* 0x000fca00088f0c07 */
[----:B------:R-:W2:Y:S01]  /*1930*/  @P2 LDG.E.LTC128B.U16 R13, desc[UR12][R6.64] ;  /* 0x0000000c060d2981 */ /* 0x000ea2000c1e1520 */
[----:B------:R-:W-:Y:S01]  /*1940*/  LEA R14, P4, R12, UR4, 0x1 ;  /* 0x000000040c0e7c11 */ /* 0x000fe2000f8808ff */
[----:B------:R-:W-:Y:S01]  /*1950*/  BSSY B0, `(.L_x_29) ;  /* 0x000000d000007945 */ /* 0x000fe20003800000 */
[----:B------:R-:W-:-:S04]  /*1960*/  ISETP.GT.AND P1, PT, R3, 0x1, PT ;  /* 0x000000010300780c */ /* 0x000fc80003f24270 */
[----:B------:R-:W-:Y:S01]  /*1970*/  ISETP.GT.AND P3, PT, R4, RZ, P1 ;  /* 0x000000ff0400720c */ /* 0x000fe20000f64270 */
[----:B--2---:R-:W-:-:S04]  /*1980*/  IMAD.U32 R15, R13, 0x10000, RZ ;  /* 0x000100000d0f7824 */ /* 0x004fc800078e00ff */
[----:B------:R-:W-:-:S04]  /*1990*/  FMUL R15, R15, R2 ;  /* 0x000000020f0f7220 */ /* 0x000fc80000400000 */
[----:B------:R-:W-:-:S05]  /*19a0*/  FFMA R15, R24, R0, R15 ;  /* 0x00000000180f7223 */ /* 0x000fca000000000f */
[----:B------:R-:W-:Y:S02]  /*19b0*/  F2FP.BF16.F32.PACK_AB R18, RZ, R15 ;  /* 0x0000000fff12723e */ /* 0x000fe400000010ff */
[----:B------:R-:W-:Y:S02]  /*19c0*/  LEA.HI.X R15, R12, UR5, R19, 0x1, P4 ;  /* 0x000000050c0f7c11 */ /* 0x000fe4000a0f0c13 */
[----:B------:R-:W-:Y:S02]  /*19d0*/  PRMT R12, R18, 0x7610, R12 ;  /* 0x00007610120c7816 */ /* 0x000fe4000000000c */
[----:B------:R-:W-:-:S03]  /*19e0*/  PRMT R18, R13, 0x7610, R18 ;  /* 0x000076100d127816 */ /* 0x000fc60000000012 */
[----:B------:R0:W-:Y:S01]  /*19f0*/  @P2 STG.E.U16 desc[UR12][R14.64], R12 ;  /* 0x0000000c0e002986 */ /* 0x0001e2000c10150c */
[----:B------:R-:W-:Y:S05]  /*1a00*/  @!P3 BRA `(.L_x_30) ;  /* 0x000000000004b947 */ /* 0x000fea0003800000 */
[----:B------:R1:W5:Y:S02]  /*1a10*/  LDG.E.LTC128B.U16 R18, desc[UR12][R6.64+0x2] ;  /* 0x0000020c06127981 */ /* 0x000364000c1e1520 */
.L_x_30:
[----:B------:R-:W-:Y:S05]  /*1a20*/  BSYNC B0 ;  /* 0x0000000000007941 */ /* 0x000fea0003800000 */
.L_x_29:
[----:B------:R-:W-:Y:S01]  /*1a30*/  USHF.L.U32 UR5, UR6, 0x3, URZ ;  /* 0x0000000306057899 */ /* 0x000fe2000800063f */
[----:B-----5:R-:W-:Y:S01]  /*1a40*/  IMAD.U32 R11, R18, 0x10000, RZ ;  /* 0x00010000120b7824 */ /* 0x020fe200078e00ff */
[----:B------:R-:W-:Y:S01]  /*1a50*/  USHF.L.U64.HI UR4, UR6, 0x3, UR7 ;  /* 0x0000000306047899 */ /* 0x000fe20008010207 */
[----:B------:R-:W-:Y:S02]  /*1a60*/  ISETP.GT.AND P0, PT, R4, 0x8, P0 ;  /* 0x000000080400780c */ /* 0x000fe40000704270 */
[----:B------:R-:W-:Y:S01]  /*1a70*/  FMUL R20, R11, R2 ;  /* 0x000000020b147220 */ /* 0x000fe20000400000 */
[----:B0-----:R-:W-:Y:S02]  /*1a80*/  IMAD.U32 R12, RZ, RZ, UR5 ;  /* 0x00000005ff0c7e24 */ /* 0x001fe4000f8e00ff */
[----:B------:R-:W-:Y:S02]  /*1a90*/  IMAD.U32 R13, RZ, RZ, UR4 ;  /* 0x00000004ff0d7e24 */ /* 0x000fe4000f8e00ff */
[----:B------:R-:W-:Y:S01]  /*1aa0*/  FFMA R20, R25, R0, R20 ;  /* 0x0000000019147223 */ /* 0x000fe20000000014 */
[----:B------:R-:W-:-:S04]  /*1ab0*/  IMAD.WIDE.U32 R12, R10, UR6, R12 ;  /* 0x000000060a0c7c25 */ /* 0x000fc8000f8e000c */
[----:B------:R-:W-:Y:S02]  /*1ac0*/  F2FP.BF16.F32.PACK_AB R20, RZ, R20 ;  /* 0x00000014ff14723e */ /* 0x000fe400000010ff */
[----:B------:R-:W-:Y:S01]  /*1ad0*/  IADD3 R10, P2, R8, R12, RZ ;  /* 0x0000000c080a7210 */ /* 0x000fe20007f5e0ff */
[----:B------:R-:W-:-:S03]  /*1ae0*/  @P3 IMAD.MOV.U32 R12, RZ, RZ, R14 ;  /* 0x000000ffff0c3224 */ /* 0x000fc600078e000e */
[----:B------:R-:W-:Y:S01]  /*1af0*/  IADD3.X R5, R9, R5, R13, P2, !PT ;  /* 0x0000000509057210 */ /* 0x000fe200017fe40d */
[----:B------:R-:W-:Y:S01]  /*1b00*/  @P3 IMAD.MOV.U32 R13, RZ, RZ, R15 ;  /* 0x000000ffff0d3224 */ /* 0x000fe200078e000f */
[----:B------:R-:W-:-:S04]  /*1b10*/  LEA R8, P2, R10, UR8, 0x1 ;  /* 0x000000080a087c11 */ /* 0x000fc8000f8408ff */
[----:B------:R-:W-:Y:S01]  /*1b20*/  LEA.HI.X R9, R10, UR9, R5, 0x1, P2 ;  /* 0x000000090a097c11 */ /* 0x000fe200090f0c05 */
[----:B------:R0:W-:Y:S04]  /*1b30*/  @P3 STG.E.U16 desc[UR12][R12.64+0x2], R20 ;  /* 0x000002140c003986 */ /* 0x0001e8000c10150c */
[----:B------:R-:W2:Y:S01]  /*1b40*/  @P0 LDG.E.LTC128B.U16 R18, desc[UR12][R8.64] ;  /* 0x0000000c08120981 */ /* 0x000ea2000c1e1520 */
[C---:B------:R-:W-:Y:S01]  /*1b50*/  SHF.L.U64.HI R11, R17.reuse, 0x1, R16 ;  /* 0x00000001110b7819 */ /* 0x040fe20000010210 */
[----:B------:R-:W-:Y:S01]  /*1b60*/  BSSY B0, `(.L_x_31) ;  /* 0x000000b000007945 */ /* 0x000fe20003800000 */
[----:B------:R-:W-:Y:S02]  /*1b70*/  LEA R10, P2, R17, R14, 0x1 ;  /* 0x0000000e110a7211 */ /* 0x000fe400078408ff */
[----:B------:R-:W-:-:S03]  /*1b80*/  ISETP.GT.AND P1, PT, R4, 0x8, P1 ;  /* 0x000000080400780c */ /* 0x000fc60000f24270 */
[----:B------:R-:W-:Y:S02]  /*1b90*/  IMAD.X R11, R11, 0x1, R15, P2 ;  /* 0x000000010b0b7824 */ /* 0x000fe400010e060f */
[----:B--2---:R-:W-:-:S04]  /*1ba0*/  IMAD.U32 R5, R18, 0x10000, RZ ;  /* 0x0001000012057824 */ /* 0x004fc800078e00ff */
[----:B------:R-:W-:-:S04]  /*1bb0*/  FMUL R5, R5, R2 ;  /* 0x0000000205057220 */ /* 0x000fc80000400000 */
[----:B------:R-:W-:-:S05]  /*1bc0*/  FFMA R5, R26, R0, R5 ;  /* 0x000000001a057223 */ /* 0x000fca0000000005 */
[----:B------:R-:W-:-:S05]  /*1bd0*/  F2FP.BF16.F32.PACK_AB R5, RZ, R5 ;  /* 0x00000005ff05723e */ /* 0x000fca00000010ff */
[----:B------:R0:W-:Y:S01]  /*1be0*/  @P0 STG.E.U16 desc[UR12][R10.64], R5 ;  /* 0x000000050a000986 */ /* 0x0001e2000c10150c */
[----:B------:R-:W-:Y:S05]  /*1bf0*/  @!P1 BRA `(.L_x_32) ;  /* 0x0000000000049947 */ /* 0x000fea0003800000 */
[----:B------:R2:W5:Y:S02]  /*1c00*/  LDG.E.LTC128B.U16 R18, desc[UR12][R8.64+0x2] ;  /* 0x0000020c08127981 */ /* 0x000564000c1e1520 */
.L_x_32:
[----:B------:R-:W-:Y:S05]  /*1c10*/  BSYNC B0 ;  /* 0x0000000000007941 */ /* 0x000fea0003800000 */
.L_x_31:
[----:B0----5:R-:W-:Y:S01]  /*1c20*/  IMAD.U32 R5, R18, 0x10000, RZ ;  /* 0x0001000012057824 */ /* 0x021fe200078e00ff */
[----:B------:R-:W-:Y:S01]  /*1c30*/  ISETP.GT.AND P0, PT, R3, 0x8, PT ;  /* 0x000000080300780c */ /* 0x000fe20003f04270 */
[----:B------:R-:W-:Y:S02]  /*1c40*/  BSSY B0, `(.L_x_33) ;  /* 0x0000008000007945 */ /* 0x000fe40003800000 */
[----:B------:R-:W-:Y:S01]  /*1c50*/  FMUL R12, R5, R2 ;  /* 0x00000002050c7220 */ /* 0x000fe20000400000 */
[----:B------:R-:W-:-:S03]  /*1c60*/  ISETP.GT.AND P2, PT, R4, RZ, P0 ;  /* 0x000000ff0400720c */ /* 0x000fc60000744270 */
[----:B------:R-:W-:-:S05]  /*1c70*/  FFMA R12, R27, R0, R12 ;  /* 0x000000001b0c7223 */ /* 0x000fca000000000c */
[----:B------:R-:W-:-:S05]  /*1c80*/  F2FP.BF16.F32.PACK_AB R12, RZ, R12 ;  /* 0x0000000cff0c723e */ /* 0x000fca00000010ff */
[----:B------:R0:W-:Y:S01]  /*1c90*/  @P1 STG.E.U16 desc[UR12][R10.64+0x2], R12 ;  /* 0x0000020c0a001986 */ /* 0x0001e2000c10150c */
[----:B------:R-:W-:Y:S05]  /*1ca0*/  @!P2 BRA `(.L_x_34) ;  /* 0x000000000004a947 */ /* 0x000fea0003800000 */
[----:B------:R3:W5:Y:S02]  /*1cb0*/  LDG.E.LTC128B.U16 R18, desc[UR12][R6.64+0x10] ;  /* 0x0000100c06127981 */ /* 0x000764000c1e1520 */
.L_x_34:
[----:B------:R-:W-:Y:S05]  /*1cc0*/  BSYNC B0 ;  /* 0x0000000000007941 */ /* 0x000fea0003800000 */
.L_x_33:
[----:B-----5:R-:W-:Y:S01]  /*1cd0*/  IMAD.U32 R5, R18, 0x10000, RZ ;  /* 0x0001000012057824 */ /* 0x020fe200078e00ff */
[----:B------:R-:W-:Y:S01]  /*1ce0*/  ISETP.GT.AND P1, PT, R3, 0x9, PT ;  /* 0x000000090300780c */ /* 0x000fe20003f24270 */
[----:B0-----:R-:W-:Y:S01]  /*1cf0*/  @P2 IMAD.MOV.U32 R12, RZ, RZ, R14 ;  /* 0x000000ffff0c2224 */ /* 0x001fe200078e000e */
[----:B------:R-:W-:Y:S01]  /*1d00*/  BSSY B0, `(.L_x_35) ;  /* 0x0000009000007945 */ /* 0x000fe20003800000 */
[----:B------:R-:W-:Y:S01]  /*1d10*/  FMUL R5, R5, R2 ;  /* 0x0000000205057220 */ /* 0x000fe20000400000 */
[----:B------:R-:W-:Y:S01]  /*1d20*/  @P2 IMAD.MOV.U32 R13, RZ, RZ, R15 ;  /* 0x000000ffff0d2224 */ /* 0x000fe200078e000f */
[----:B------:R-:W-:Y:S02]  /*1d30*/  ISETP.GT.AND P3, PT, R4, RZ, P1 ;  /* 0x000000ff0400720c */ /* 0x000fe40000f64270 */
[----:B------:R-:W-:-:S05]  /*1d40*/  FFMA R5, R28, R0, R5 ;  /* 0x000000001c057223 */ /* 0x000fca0000000005 */
[----:B------:R-:W-:-:S05]  /*1d50*/  F2FP.BF16.F32.PACK_AB R5, RZ, R5 ;  /* 0x00000005ff05723e */ /* 0x000fca00000010ff */
[----:B------:R0:W-:Y:S01]  /*1d60*/  @P2 STG.E.U16 desc[UR12][R12.64+0x10], R5 ;  /* 0x000010050c002986 */ /* 0x0001e2000c10150c */
[----:B------:R-:W-:Y:S05]  /*1d70*/  @!P3 BRA `(.L_x_36) ;  /* 0x000000000004b947 */ /* 0x000fea0003800000 */
[----:B------:R4:W5:Y:S02]  /*1d80*/  LDG.E.LTC128B.U16 R18, desc[UR12][R6.64+0x12] ;  /* 0x0000120c06127981 */ /* 0x000964000c1e1520 */
.L_x_36:
[----:B------:R-:W-:Y:S05]  /*1d90*/  BSYNC B0 ;  /* 0x0000000000007941 */ /* 0x000fea0003800000 */
.L_x_35:
[----:B0----5:R-:W-:Y:S01]  /*1da0*/  IMAD.U32 R5, R18, 0x10000, RZ ;  /* 0x0001000012057824 */ /* 0x021fe200078e00ff */
[----:B------:R-:W-:Y:S01]  /*1db0*/  ISETP.GT.AND P0, PT, R4, 0x8, P0 ;  /* 0x000000080400780c */ /* 0x000fe20000704270 */
[----:B------:R-:W-:Y:S01]  /*1dc0*/  @P3 IMAD.MOV.U32 R13, RZ, RZ, R15 ;  /* 0x000000ffff0d3224 */ /* 0x000fe200078e000f */
[----:B------:R-:W-:Y:S01]  /*1dd0*/  BSSY B0, `(.L_x_37) ;  /* 0x0000009000007945 */ /* 0x000fe20003800000 */
[----:B------:R-:W-:-:S04]  /*1de0*/  FMUL R12, R5, R2 ;  /* 0x00000002050c7220 */ /* 0x000fc80000400000 */
[----:B------:R-:W-:-:S05]  /*1df0*/  FFMA R12, R29, R0, R12 ;  /* 0x000000001d0c7223 */ /* 0x000fca000000000c */
[----:B------:R-:W-:-:S04]  /*1e00*/  F2FP.BF16.F32.PACK_AB R12, RZ, R12 ;  /* 0x0000000cff0c723e */ /* 0x000fc800000010ff */
[----:B------:R-:W-:Y:S01]  /*1e10*/  PRMT R5, R12, 0x7610, R5 ;  /* 0x000076100c057816 */ /* 0x000fe20000000005 */
[----:B------:R-:W-:-:S05]  /*1e20*/  @P3 IMAD.MOV.U32 R12, RZ, RZ, R14 ;  /* 0x000000ffff0c3224 */ /* 0x000fca00078e000e */
[----:B------:R0:W-:Y:S01]  /*1e30*/  @P3 STG.E.U16 desc[UR12][R12.64+0x12], R5 ;  /* 0x000012050c003986 */ /* 0x0001e2000c10150c */
[----:B------:R-:W-:Y:S05]  /*1e40*/  @!P0 BRA `(.L_x_38) ;  /* 0x0000000000048947 */ /* 0x000fea0003800000 */
[----:B------:R0:W5:Y:S02]  /*1e50*/  LDG.E.LTC128B.U16 R18, desc[UR12][R8.64+0x10] ;  /* 0x0000100c08127981 */ /* 0x000164000c1e1520 */
.L_x_38:
[----:B------:R-:W-:Y:S05]  /*1e60*/  BSYNC B0 ;  /* 0x0000000000007941 */ /* 0x000fea0003800000 */
.L_x_37:
[----:B0----5:R-:W-:Y:S01]  /*1e70*/  IMAD.U32 R5, R18, 0x10000, RZ ;  /* 0x0001000012057824 */ /* 0x021fe200078e00ff */
[----:B------:R-:W-:Y:S01]  /*1e80*/  ISETP.GT.AND P1, PT, R4, 0x8, P1 ;  /* 0x000000080400780c */ /* 0x000fe20000f24270 */
[----:B------:R-:W-:Y:S02]  /*1e90*/  BSSY B0, `(.L_x_39) ;  /* 0x0000007000007945 */ /* 0x000fe40003800000 */
[----:B------:R-:W-:-:S04]  /*1ea0*/  FMUL R5, R5, R2 ;  /* 0x0000000205057220 */ /* 0x000fc80000400000 */
[----:B------:R-:W-:-:S05]  /*1eb0*/  FFMA R5, R30, R0, R5 ;  /* 0x000000001e057223 */ /* 0x000fca0000000005 */
[----:B------:R-:W-:-:S05]  /*1ec0*/  F2FP.BF16.F32.PACK_AB R5, RZ, R5 ;  /* 0x00000005ff05723e */ /* 0x000fca00000010ff */
[----:B------:R0:W-:Y:S01]  /*1ed0*/  @P0 STG.E.U16 desc[UR12][R10.64+0x10], R5 ;  /* 0x000010050a000986 */ /* 0x0001e2000c10150c */
[----:B------:R-:W-:Y:S05]  /*1ee0*/  @!P1 BRA `(.L_x_40) ;  /* 0x0000000000049947 */ /* 0x000fea0003800000 */
[----:B------:R0:W5:Y:S02]  /*1ef0*/  LDG.E.LTC128B.U16 R18, desc[UR12][R8.64+0x12] ;  /* 0x0000120c08127981 */ /* 0x000164000c1e1520 */
.L_x_40:
[----:B------:R-:W-:Y:S05]  /*1f00*/  BSYNC B0 ;  /* 0x0000000000007941 */ /* 0x000fea0003800000 */
.L_x_39:
        /* <DEDUP_REMOVED lines=10> */
.L_x_42:
[----:B------:R-:W-:Y:S05]  /*1fb0*/  BSYNC B0 ;  /* 0x0000000000007941 */ /* 0x000fea0003800000 */
.L_x_41:
        /* <DEDUP_REMOVED lines=12> */
.L_x_44:
[----:B------:R-:W-:Y:S05]  /*2080*/  BSYNC B0 ;  /* 0x0000000000007941 */ /* 0x000fea0003800000 */
.L_x_43:
        /* <DEDUP_REMOVED lines=12> */
.L_x_46:
[----:B------:R-:W-:Y:S05]  /*2150*/  BSYNC B0 ;  /* 0x0000000000007941 */ /* 0x000fea0003800000 */
.L_x_45:
        /* <DEDUP_REMOVED lines=9> */
.L_x_48:
[----:B------:R-:W-:Y:S05]  /*21f0*/  BSYNC B0 ;  /* 0x0000000000007941 */ /* 0x000fea0003800000 */
.L_x_47:
        /* <DEDUP_REMOVED lines=10> */
.L_x_50:
[----:B------:R-:W-:Y:S05]  /*22a0*/  BSYNC B0 ;  /* 0x0000000000007941 */ /* 0x000fea0003800000 */
.L_x_49:
        /* <DEDUP_REMOVED lines=12> */
.L_x_52:
[----:B------:R-:W-:Y:S05]  /*2370*/  BSYNC B0 ;  /* 0x0000000000007941 */ /* 0x000fea0003800000 */
.L_x_51:
        /* <DEDUP_REMOVED lines=12> */
.L_x_54:
[----:B------:R-:W-:Y:S05]  /*2440*/  BSYNC B0 ;  /* 0x0000000000007941 */ /* 0x000fea0003800000 */
.L_x_53:
        /* <DEDUP_REMOVED lines=9> */
.L_x_56:
[----:B------:R-:W-:Y:S05]  /*24e0*/  BSYNC B0 ;  /* 0x0000000000007941 */ /* 0x000fea0003800000 */
.L_x_55:
        /* <DEDUP_REMOVED lines=10> */
.L_x_58:
[----:B------:R-:W-:Y:S05]  /*2590*/  BSYNC B0 ;  /* 0x0000000000007941 */ /* 0x000fea0003800000 */
.L_x_57:
        /* <DEDUP_REMOVED lines=12> */
.L_x_60:
[----:B------:R-:W-:Y:S05]  /*2660*/  BSYNC B0 ;  /* 0x0000000000007941 */ /* 0x000fea0003800000 */
.L_x_59:
        /* <DEDUP_REMOVED lines=12> */
.L_x_62:
[----:B------:R-:W-:Y:S05]  /*2730*/  BSYNC B0 ;  /* 0x0000000000007941 */ /* 0x000fea0003800000 */
.L_x_61:
        /* <DEDUP_REMOVED lines=9> */
.L_x_64:
[----:B------:R-:W-:Y:S05]  /*27d0*/  BSYNC B0 ;  /* 0x0000000000007941 */ /* 0x000fea0003800000 */
.L_x_63:
        /* <DEDUP_REMOVED lines=10> */
.L_x_66:
[----:B------:R-:W-:Y:S05]  /*2880*/  BSYNC B0 ;  /* 0x0000000000007941 */ /* 0x000fea0003800000 */
.L_x_65:
        /* <DEDUP_REMOVED lines=12> */
.L_x_68:
[----:B------:R-:W-:Y:S05]  /*2950*/  BSYNC B0 ;  /* 0x0000000000007941 */ /* 0x000fea0003800000 */
.L_x_67:
        /* <DEDUP_REMOVED lines=12> */
.L_x_70:
[----:B------:R-:W-:Y:S05]  /*2a20*/  BSYNC B0 ;  /* 0x0000000000007941 */ /* 0x000fea0003800000 */
.L_x_69:
        /* <DEDUP_REMOVED lines=9> */
.L_x_72:
[----:B------:R-:W-:Y:S05]  /*2ac0*/  BSYNC B0 ;  /* 0x0000000000007941 */ /* 0x000fea0003800000 */
.L_x_71:
        /* <DEDUP_REMOVED lines=10> */
.L_x_74:
[----:B------:R-:W-:Y:S05]  /*2b70*/  BSYNC B0 ;  /* 0x0000000000007941 */ /* 0x000fea0003800000 */
.L_x_73:
        /* <DEDUP_REMOVED lines=12> */
.L_x_76:
[----:B------:R-:W-:Y:S05]  /*2c40*/  BSYNC B0 ;  /* 0x0000000000007941 */ /* 0x000fea0003800000 */
.L_x_75:
        /* <DEDUP_REMOVED lines=12> */
.L_x_78:
[----:B------:R-:W-:Y:S05]  /*2d10*/  BSYNC B0 ;  /* 0x0000000000007941 */ /* 0x000fea0003800000 */
.L_x_77:
        /* <DEDUP_REMOVED lines=9> */
.L_x_80:
[----:B------:R-:W-:Y:S05]  /*2db0*/  BSYNC B0 ;  /* 0x0000000000007941 */ /* 0x000fea0003800000 */
.L_x_79:
        /* <DEDUP_REMOVED lines=10> */
.L_x_82:
[----:B------:R-:W-:Y:S05]  /*2e60*/  BSYNC B0 ;  /* 0x0000000000007941 */ /* 0x000fea0003800000 */
.L_x_81:
        /* <DEDUP_REMOVED lines=12> */
.L_x_84:
[----:B------:R-:W-:Y:S05]  /*2f30*/  BSYNC B0 ;  /* 0x0000000000007941 */ /* 0x000fea0003800000 */
.L_x_83:
[----:B-----5:R-:W-:Y:S01]  /*2f40*/  IMAD.U32 R3, R18, 0x10000, RZ ;  /* 0x0001000012037824 */ /* 0x020fe200078e00ff */
[----:B------:R-:W-:Y:S01]  /*2f50*/  ISETP.GT.AND P0, PT, R4, 0x8, P0 ;  /* 0x000000080400780c */ /* 0x000fe20000704270 */
[----:B------:R-:W-:Y:S02]  /*2f60*/  BSSY B0, `(.L_x_85) ;  /* 0x0000007000007945 */ /* 0x000fe40003800000 */
[----:B01-34-:R-:W-:-:S04]  /*2f70*/  FMUL R6, R3, R2 ;  /* 0x0000000203067220 */ /* 0x01bfc80000400000 */
[----:B------:R-:W-:-:S05]  /*2f80*/  FFMA R6, R53, R0, R6 ;  /* 0x0000000035067223 */ /* 0x000fca0000000006 */
[----:B------:R-:W-:-:S05]  /*2f90*/  F2FP.BF16.F32.PACK_AB R6, RZ, R6 ;  /* 0x00000006ff06723e */ /* 0x000fca00000010ff */
[----:B------:R0:W-:Y:S01]  /*2fa0*/  @P3 STG.E.U16 desc[UR12][R14.64+0x72], R6 ;  /* 0x000072060e003986 */ /* 0x0001e2000c10150c */
[----:B------:R-:W-:Y:S05]  /*2fb0*/  @!P0 BRA `(.L_x_86) ;  /* 0x0000000000048947 */ /* 0x000fea0003800000 */
[----:B------:R1:W5:Y:S02]  /*2fc0*/  LDG.E.LTC128B.U16 R18, desc[UR12][R8.64+0x70] ;  /* 0x0000700c08127981 */ /* 0x000364000c1e1520 */
.L_x_86:
[----:B------:R-:W-:Y:S05]  /*2fd0*/  BSYNC B0 ;  /* 0x0000000000007941 */ /* 0x000fea0003800000 */
.L_x_85:
[----:B-----5:R-:W-:Y:S01]  /*2fe0*/  IMAD.U32 R3, R18, 0x10000, RZ ;  /* 0x0001000012037824 */ /* 0x020fe200078e00ff */
[----:B------:R-:W-:Y:S01]  /*2ff0*/  ISETP.GT.AND P1, PT, R4, 0x8, P1 ;  /* 0x000000080400780c */ /* 0x000fe20000f24270 */
[----:B------:R-:W-:Y:S01]  /*3000*/  @P0 IMAD.MOV.U32 R4, RZ, RZ, R10 ;  /* 0x000000ffff040224 */ /* 0x000fe200078e000a */
[----:B------:R-:W-:Y:S01]  /*3010*/  BSSY B0, `(.L_x_87) ;  /* 0x0000008000007945 */ /* 0x000fe20003800000 */
[----:B------:R-:W-:Y:S01]  /*3020*/  FMUL R3, R3, R2 ;  /* 0x0000000203037220 */ /* 0x000fe20000400000 */
[----:B------:R-:W-:-:S03]  /*3030*/  @P0 IMAD.MOV.U32 R5, RZ, RZ, R11 ;  /* 0x000000ffff050224 */ /* 0x000fc600078e000b */
[----:B------:R-:W-:-:S05]  /*3040*/  FFMA R3, R54, R0, R3 ;  /* 0x0000000036037223 */ /* 0x000fca0000000003 */
[----:B------:R-:W-:-:S05]  /*3050*/  F2FP.BF16.F32.PACK_AB R3, RZ, R3 ;  /* 0x00000003ff03723e */ /* 0x000fca00000010ff */
[----:B------:R3:W-:Y:S01]  /*3060*/  @P0 STG.E.U16 desc[UR12][R4.64+0x70], R3 ;  /* 0x0000700304000986 */ /* 0x0007e2000c10150c */
[----:B------:R-:W-:Y:S05]  /*3070*/  @!P1 BRA `(.L_x_88) ;  /* 0x0000000000049947 */ /* 0x000fea0003800000 */
[----:B------:R4:W5:Y:S02]  /*3080*/  LDG.E.LTC128B.U16 R18, desc[UR12][R8.64+0x72] ;  /* 0x0000720c08127981 */ /* 0x000964000c1e1520 */
.L_x_88:
[----:B------:R-:W-:Y:S05]  /*3090*/  BSYNC B0 ;  /* 0x0000000000007941 */ /* 0x000fea0003800000 */
.L_x_87:
[----:B---3-5:R-:W-:-:S04]  /*30a0*/  IMAD.U32 R3, R18, 0x10000, RZ ;  /* 0x0001000012037824 */ /* 0x028fc800078e00ff */
[----:B------:R-:W-:-:S04]  /*30b0*/  FMUL R2, R3, R2 ;  /* 0x0000000203027220 */ /* 0x000fc80000400000 */
[----:B------:R-:W-:Y:S01]  /*30c0*/  FFMA R2, R55, R0, R2 ;  /* 0x0000000037027223 */ /* 0x000fe20000000002 */
[----:B------:R-:W-:Y:S06]  /*30d0*/  @!P1 EXIT ;  /* 0x000000000000994d */ /* 0x000fec0003800000 */
[----:B------:R-:W-:-:S05]  /*30e0*/  F2FP.BF16.F32.PACK_AB R2, RZ, R2 ;  /* 0x00000002ff02723e */ /* 0x000fca00000010ff */
[----:B------:R-:W-:Y:S01]  /*30f0*/  STG.E.U16 desc[UR12][R10.64+0x72], R2 ;  /* 0x000072020a007986 */ /* 0x000fe2000c10150c */
[----:B------:R-:W-:Y:S05]  /*3100*/  EXIT ;  /* 0x000000000000794d */ /* 0x000fea0003800000 */
.L_x_28:
[----:B------:R-:W-:Y:S01]  /*3110*/  ISETP.GT.AND P3, PT, R3, 0x1, PT ;  /* 0x000000010300780c */ /* 0x000fe20003f64270 */
[----:B------:R-:W-:Y:S01]  /*3120*/  ULDC.64 UR4, c[0x0][0x650] ;  /* 0x0001940000047ab9 */ /* 0x000fe20000000a00 */
[-C--:B------:R-:W-:Y:S01]  /*3130*/  FMUL R24, R24, R0.reuse ;  /* 0x0000000018187220 */ /* 0x080fe20000400000 */
[-C--:B------:R-:W-:Y:S01]  /*3140*/  FMUL R25, R25, R0.reuse ;  /* 0x0000000019197220 */ /* 0x080fe20000400000 */
[----:B------:R-:W-:Y:S01]  /*3150*/  ISETP.GT.AND P4, PT, R4, RZ, P3 ;  /* 0x000000ff0400720c */ /* 0x000fe20001f84270 */
[-C--:B------:R-:W-:Y:S01]  /*3160*/  FMUL R26, R26, R0.reuse ;  /* 0x000000001a1a7220 */ /* 0x080fe20000400000 */
[----:B------:R-:W-:Y:S01]  /*3170*/  LEA R6, P1, R12, UR4, 0x1 ;  /* 0x000000040c067c11 */ /* 0x000fe2000f8208ff */
[----:B------:R-:W-:Y:S01]  /*3180*/  FMUL R27, R27, R0 ;  /* 0x000000001b1b7220 */ /* 0x000fe20000400000 */
[----:B------:R-:W-:Y:S01]  /*3190*/  F2FP.BF16.F32.PACK_AB R24, RZ, R24 ;  /* 0x00000018ff18723e */ /* 0x000fe200000010ff */
[-C--:B------:R-:W-:Y:S01]  /*31a0*/  FMUL R28, R28, R0.reuse ;  /* 0x000000001c1c7220 */ /* 0x080fe20000400000 */
[----:B------:R-:W-:Y:S01]  /*31b0*/  LEA.HI.X R7, R12, UR5, R19, 0x1, P1 ;  /* 0x000000050c077c11 */ /* 0x000fe200088f0c13 */
[-C--:B------:R-:W-:Y:S01]  /*31c0*/  FMUL R29, R29, R0.reuse ;  /* 0x000000001d1d7220 */ /* 0x080fe20000400000 */
[----:B------:R-:W-:Y:S01]  /*31d0*/  F2FP.BF16.F32.PACK_AB R25, RZ, R25 ;  /* 0x00000019ff19723e */ /* 0x000fe200000010ff */
[-C--:B------:R-:W-:Y:S01]  /*31e0*/  FMUL R30, R30, R0.reuse ;  /* 0x000000001e1e7220 */ /* 0x080fe20000400000 */
[----:B------:R-:W-:Y:S01]  /*31f0*/  SHF.L.U64.HI R5, R17, 0x1, R16 ;  /* 0x0000000111057819 */ /* 0x000fe20000010210 */
[----:B------:R-:W-:Y:S01]  /*3200*/  @P2 STG.E.U16 desc[UR12][R6.64], R24 ;  /* 0x0000001806002986 */ /* 0x000fe2000c10150c */
[----:B------:R-:W-:Y:S01]  /*3210*/  ISETP.GT.AND P2, PT, R4, 0x8, P0 ;  /* 0x000000080400780c */ /* 0x000fe20000744270 */
[----:B------:R-:W-:Y:S01]  /*3220*/  FMUL R31, R31, R0 ;  /* 0x000000001f1f7220 */ /* 0x000fe20000400000 */
[----:B------:R-:W-:Y:S01]  /*3230*/  ISETP.GT.AND P1, PT, R3, 0x8, PT ;  /* 0x000000080300780c */ /* 0x000fe20003f24270 */
[----:B------:R-:W-:Y:S01]  /*3240*/  @P4 STG.E.U16 desc[UR12][R6.64+0x2], R25 ;  /* 0x0000021906004986 */ /* 0x000fe2000c10150c */
[----:B------:R-:W-:Y:S01]  /*3250*/  LEA R8, P4, R17, R6, 0x1 ;  /* 0x0000000611087211 */ /* 0x000fe200078808ff */
[-C--:B------:R-:W-:Y:S01]  /*3260*/  FMUL R32, R32, R0.reuse ;  /* 0x0000000020207220 */ /* 0x080fe20000400000 */
[C---:B------:R-:W-:Y:S01]  /*3270*/  ISETP.GT.AND P3, PT, R4.reuse, 0x8, P3 ;  /* 0x000000080400780c */ /* 0x040fe20001f64270 */
[-C--:B------:R-:W-:Y:S01]  /*3280*/  FMUL R33, R33, R0.reuse ;  /* 0x0000000021217220 */ /* 0x080fe20000400000 */
[----:B------:R-:W-:Y:S01]  /*3290*/  ISETP.GT.AND P0, PT, R3, 0x9, PT ;  /* 0x000000090300780c */ /* 0x000fe20003f04270 */
[----:B------:R-:W-:Y:S01]  /*32a0*/  IMAD.X R9, R5, 0x1, R7, P4 ;  /* 0x0000000105097824 */ /* 0x000fe200020e0607 */
[----:B------:R-:W-:Y:S01]  /*32b0*/  ISETP.GT.AND P5, PT, R4, RZ, P1 ;  /* 0x000000ff0400720c */ /* 0x000fe20000fa4270 */
[-C--:B------:R-:W-:Y:S01]  /*32c0*/  FMUL R34, R34, R0.reuse ;  /* 0x0000000022227220 */ /* 0x080fe20000400000 */
[----:B------:R-:W-:Y:S01]  /*32d0*/  ISETP.GT.AND P4, PT, R4, RZ, P0 ;  /* 0x000000ff0400720c */ /* 0x000fe20000784270 */
[----:B------:R-:W-:Y:S01]  /*32e0*/  FMUL R35, R35, R0 ;  /* 0x0000000023237220 */ /* 0x000fe20000400000 */
[----:B------:R-:W-:Y:S01]  /*32f0*/  F2FP.BF16.F32.PACK_AB R26, RZ, R26 ;  /* 0x0000001aff1a723e */ /* 0x000fe200000010ff */
[-C--:B------:R-:W-:Y:S01]  /*3300*/  FMUL R36, R36, R0.reuse ;  /* 0x0000000024247220 */ /* 0x080fe20000400000 */
[----:B------:R-:W-:Y:S01]  /*3310*/  F2FP.BF16.F32.PACK_AB R27, RZ, R27 ;  /* 0x0000001bff1b723e */ /* 0x000fe200000010ff */
[----:B------:R-:W-:Y:S01]  /*3320*/  FMUL R37, R37, R0 ;  /* 0x0000000025257220 */ /* 0x000fe20000400000 */
[----:B------:R-:W-:Y:S01]  /*3330*/  F2FP.BF16.F32.PACK_AB R28, RZ, R28 ;  /* 0x0000001cff1c723e */ /* 0x000fe200000010ff */
[----:B------:R-:W-:Y:S01]  /*3340*/  @P2 STG.E.U16 desc[UR12][R8.64], R26 ;  /* 0x0000001a08002986 */ /* 0x000fe2000c10150c */
[----:B------:R-:W-:Y:S01]  /*3350*/  F2FP.BF16.F32.PACK_AB R29, RZ, R29 ;  /* 0x0000001dff1d723e */ /* 0x000fe200000010ff */
[-C--:B------:R-:W-:Y:S01]  /*3360*/  FMUL R38, R38, R0.reuse ;  /* 0x0000000026267220 */ /* 0x080fe20000400000 */
[C---:B------:R-:W-:Y:S01]  /*3370*/  ISETP.GT.AND P1, PT, R4.reuse, 0x8, P1 ;  /* 0x000000080400780c */ /* 0x040fe20000f24270 */
[----:B------:R-:W-:Y:S01]  /*3380*/  @P3 STG.E.U16 desc[UR12][R8.64+0x2], R27 ;  /* 0x0000021b08003986 */ /* 0x000fe2000c10150c */
[----:B------:R-:W-:Y:S01]  /*3390*/  ISETP.GT.AND P3, PT, R3, 0x10, PT ;  /* 0x000000100300780c */ /* 0x000fe20003f64270 */
[-C--:B------:R-:W-:Y:S01]  /*33a0*/  FMUL R39, R39, R0.reuse ;  /* 0x0000000027277220 */ /* 0x080fe20000400000 */
[----:B------:R-:W-:Y:S01]  /*33b0*/  ISETP.GT.AND P2, PT, R4, 0x8, P0 ;  /* 0x000000080400780c */ /* 0x000fe20000744270 */
[----:B------:R-:W-:Y:S01]  /*33c0*/  @P5 STG.E.U16 desc[UR12][R6.64+0x10], R28 ;  /* 0x0000101c06005986 */ /* 0x000fe2000c10150c */
[----:B------:R-:W-:Y:S01]  /*33d0*/  ISETP.GT.AND P0, PT, R3, 0x11, PT ;  /* 0x000000110300780c */ /* 0x000fe20003f04270 */
[----:B------:R-:W-:Y:S01]  /*33e0*/  FMUL R40, R40, R0 ;  /* 0x0000000028287220 */ /* 0x000fe20000400000 */
[----:B------:R-:W-:Y:S01]  /*33f0*/  F2FP.BF16.F32.PACK_AB R30, RZ, R30 ;  /* 0x0000001eff1e723e */ /* 0x000fe200000010ff */
[----:B------:R-:W-:Y:S01]  /*3400*/  @P4 STG.E.U16 desc[UR12][R6.64+0x12], R29 ;  /* 0x0000121d06004986 */ /* 0x000fe2000c10150c */
[C---:B------:R-:W-:Y:S01]  /*3410*/  ISETP.GT.AND P4, PT, R4.reuse, RZ, P3 ;  /* 0x000000ff0400720c */ /* 0x040fe20001f84270 */
[-C--:B------:R-:W-:Y:S01]  /*3420*/  FMUL R41, R41, R0.reuse ;  /* 0x0000000029297220 */ /* 0x080fe20000400000 */
[----:B------:R-:W-:Y:S01]  /*3430*/  ISETP.GT.AND P5, PT, R4, RZ, P0 ;  /* 0x000000ff0400720c */ /* 0x000fe200007a4270 */
[----:B------:R-:W-:Y:S01]  /*3440*/  @P1 STG.E.U16 desc[UR12][R8.64+0x10], R30 ;  /* 0x0000101e08001986 */ /* 0x000fe2000c10150c */
[----:B------:R-:W-:Y:S01]  /*3450*/  F2FP.BF16.F32.PACK_AB R31, RZ, R31 ;  /* 0x0000001fff1f723e */ /* 0x000fe200000010ff */
[----:B------:R-:W-:Y:S01]  /*3460*/  FMUL R42, R42, R0 ;  /* 0x000000002a2a7220 */ /* 0x000fe20000400000 */
[----:B------:R-:W-:Y:S01]  /*3470*/  F2FP.BF16.F32.PACK_AB R32, RZ, R32 ;  /* 0x00000020ff20723e */ /* 0x000fe200000010ff */
[-C--:B------:R-:W-:Y:S01]  /*3480*/  FMUL R43, R43, R0.reuse ;  /* 0x000000002b2b7220 */ /* 0x080fe20000400000 */
[----:B------:R-:W-:Y:S01]  /*3490*/  F2FP.BF16.F32.PACK_AB R33, RZ, R33 ;  /* 0x00000021ff21723e */ /* 0x000fe200000010ff */
[----:B------:R-:W-:Y:S01]  /*34a0*/  @P2 STG.E.U16 desc[UR12][R8.64+0x12], R31 ;  /* 0x0000121f08002986 */ /* 0x000fe2000c10150c */
[----:B------:R-:W-:Y:S01]  /*34b0*/  ISETP.GT.AND P3, PT, R4, 0x8, P3 ;  /* 0x000000080400780c */ /* 0x000fe20001f64270 */
[-C--:B------:R-:W-:Y:S01]  /*34c0*/  FMUL R44, R44, R0.reuse ;  /* 0x000000002c2c7220 */ /* 0x080fe20000400000 */
[----:B------:R-:W-:Y:S01]  /*34d0*/  ISETP.GT.AND P1, PT, R3, 0x18, PT ;  /* 0x000000180300780c */ /* 0x000fe20003f24270 */
[----:B------:R-:W-:Y:S01]  /*34e0*/  @P4 STG.E.U16 desc[UR12][R6.64+0x20], R32 ;  /* 0x0000202006004986 */ /* 0x000fe2000c10150c */
[C---:B------:R-:W-:Y:S01]  /*34f0*/  ISETP.GT.AND P0, PT, R4.reuse, 0x8, P0 ;  /* 0x000000080400780c */ /* 0x040fe20000704270 */
[-C--:B------:R-:W-:Y:S01]  /*3500*/  FMUL R45, R45, R0.reuse ;  /* 0x000000002d2d7220 */ /* 0x080fe20000400000 */
[----:B------:R-:W-:Y:S01]  /*3510*/  ISETP.GT.AND P2, PT, R3, 0x19, PT ;  /* 0x000000190300780c */ /* 0x000fe20003f44270 */
[----:B------:R-:W-:Y:S01]  /*3520*/  @P5 STG.E.U16 desc[UR12][R6.64+0x22], R33 ;  /* 0x0000222106005986 */ /* 0x000fe2000c10150c */
        /* <DEDUP_REMOVED lines=12> */
[----:B------:R-:W-:Y:S01]  /*35f0*/  ISETP.GT.AND P3, PT, R3, 0x20, PT ;  /* 0x000000200300780c */ /* 0x000fe20003f64270 */
[----:B------:R-:W-:Y:S01]  /*3600*/  @P0 STG.E.U16 desc[UR12][R8.64+0x22], R35 ;  /* 0x0000222308000986 */ /* 0x000fe2000c10150c */
[C---:B------:R-:W-:Y:S01]  /*3610*/  ISETP.GT.AND P1, PT, R4.reuse, 0x8, P1 ;  /* 0x000000080400780c */ /* 0x040fe20000f24270 */
[-C--:B------:R-:W-:Y:S01]  /*3620*/  FMUL R51, R51, R0.reuse ;  /* 0x0000000033337220 */ /* 0x080fe20000400000 */
[----:B------:R-:W-:Y:S01]  /*3630*/  ISETP.GT.AND P0, PT, R3, 0x21, PT ;  /* 0x000000210300780c */ /* 0x000fe20003f04270 */
[----:B------:R-:W-:Y:S01]  /*3640*/  @P4 STG.E.U16 desc[UR12][R6.64+0x30], R36 ;  /* 0x0000302406004986 */ /* 0x000fe2000c10150c */
[----:B------:R-:W-:Y:S01]  /*3650*/  ISETP.GT.AND P2, PT, R4, 0x8, P2 ;  /* 0x000000080400780c */ /* 0x000fe20001744270 */
[-C--:B------:R-:W-:Y:S01]  /*3660*/  FMUL R52, R52, R0.reuse ;  /* 0x0000000034347220 */ /* 0x080fe20000400000 */
[C---:B------:R-:W-:Y:S01]  /*3670*/  ISETP.GT.AND P4, PT, R4.reuse, RZ, P3 ;  /* 0x000000ff0400720c */ /* 0x040fe20001f84270 */
[----:B------:R-:W-:Y:S01]  /*3680*/  @P5 STG.E.U16 desc[UR12][R6.64+0x32], R37 ;  /* 0x0000322506005986 */ /* 0x000fe2000c10150c */
        /* <DEDUP_REMOVED lines=8> */
[----:B------:R-:W-:-:S02]  /*3710*/  F2FP.BF16.F32.PACK_AB R41, RZ, R41 ;  /* 0x00000029ff29723e */ /* 0x000fc400000010ff */
[C---:B------:R-:W-:Y:S01]  /*3720*/  ISETP.GT.AND P3, PT, R4.reuse, 0x8, P3 ;  /* 0x000000080400780c */ /* 0x040fe20001f64270 */
[----:B------:R-:W-:Y:S01]  /*3730*/  @P2 STG.E.U16 desc[UR12][R8.64+0x32], R39 ;  /* 0x0000322708002986 */ /* 0x000fe2000c10150c */
[----:B------:R-:W-:Y:S02]  /*3740*/  ISETP.GT.AND P0, PT, R4, 0x8, P0 ;  /* 0x000000080400780c */ /* 0x000fe40000704270 */
[----:B------:R-:W-:Y:S01]  /*3750*/  F2FP.BF16.F32.PACK_AB R42, RZ, R42 ;  /* 0x0000002aff2a723e */ /* 0x000fe200000010ff */
[----:B------:R-:W-:Y:S01]  /*3760*/  @P4 STG.E.U16 desc[UR12][R6.64+0x40], R40 ;  /* 0x0000402806004986 */ /* 0x000fe2000c10150c */
[C---:B------:R-:W-:Y:S02]  /*3770*/  ISETP.GT.AND P4, PT, R3.reuse, 0x28, PT ;  /* 0x000000280300780c */ /* 0x040fe40003f84270 */
[----:B------:R-:W-:Y:S01]  /*3780*/  F2FP.BF16.F32.PACK_AB R43, RZ, R43 ;  /* 0x0000002bff2b723e */ /* 0x000fe200000010ff */
[----:B------:R-:W-:Y:S01]  /*3790*/  @P5 STG.E.U16 desc[UR12][R6.64+0x42], R41 ;  /* 0x0000422906005986 */ /* 0x000fe2000c10150c */
[----:B------:R-:W-:-:S02]  /*37a0*/  ISETP.GT.AND P5, PT, R3, 0x29, PT ;  /* 0x000000290300780c */ /* 0x000fc40003fa4270 */
[C---:B------:R-:W-:Y:S01]  /*37b0*/  ISETP.GT.AND P1, PT, R4.reuse, RZ, P4 ;  /* 0x000000ff0400720c */ /* 0x040fe20002724270 */
[----:B------:R-:W-:Y:S01]  /*37c0*/  @P3 STG.E.U16 desc[UR12][R8.64+0x40], R42 ;  /* 0x0000402a08003986 */ /* 0x000fe2000c10150c */
[----:B------:R-:W-:Y:S02]  /*37d0*/  ISETP.GT.AND P6, PT, R4, RZ, P5 ;  /* 0x000000ff0400720c */ /* 0x000fe40002fc4270 */
[----:B------:R-:W-:Y:S01]  /*37e0*/  F2FP.BF16.F32.PACK_AB R44, RZ, R44 ;  /* 0x0000002cff2c723e */ /* 0x000fe200000010ff */
[----:B------:R-:W-:Y:S01]  /*37f0*/  @P0 STG.E.U16 desc[UR12][R8.64+0x42], R43 ;  /* 0x0000422b08000986 */ /* 0x000fe2000c10150c */
[C---:B------:R-:W-:Y:S02]  /*3800*/  ISETP.GT.AND P3, PT, R3.reuse, 0x30, PT ;  /* 0x000000300300780c */ /* 0x040fe40003f64270 */
[C---:B------:R-:W-:Y:S02]  /*3810*/  ISETP.GT.AND P2, PT, R3.reuse, 0x31, PT ;  /* 0x000000310300780c */ /* 0x040fe40003f44270 */
[----:B------:R-:W-:-:S02]  /*3820*/  ISETP.GT.AND P0, PT, R3, 0x39, PT ;  /* 0x000000390300780c */ /* 0x000fc40003f04270 */
[C---:B------:R-:W-:Y:S01]  /*3830*/  ISETP.GT.AND P4, PT, R4.reuse, 0x8, P4 ;  /* 0x000000080400780c */ /* 0x040fe20002784270 */
[----:B------:R-:W-:Y:S01]  /*3840*/  @P1 STG.E.U16 desc[UR12][R6.64+0x50], R44 ;  /* 0x0000502c06001986 */ /* 0x000fe2000c10150c */
[----:B------:R-:W-:Y:S01]  /*3850*/  ISETP.GT.AND P1, PT, R3, 0x38, PT ;  /* 0x000000380300780c */ /* 0x000fe20003f24270 */
[----:B------:R-:W-:Y:S01]  /*3860*/  @P6 IMAD.MOV.U32 R2, RZ, RZ, R6 ;  /* 0x000000ffff026224 */ /* 0x000fe200078e0006 */
[----:B------:R-:W-:Y:S01]  /*3870*/  F2FP.BF16.F32.PACK_AB R45, RZ, R45 ;  /* 0x0000002dff2d723e */ /* 0x000fe200000010ff */
[----:B------:R-:W-:Y:S01]  /*3880*/  @P6 IMAD.MOV.U32 R3, RZ, RZ, R7 ;  /* 0x000000ffff036224 */ /* 0x000fe200078e0007 */
[----:B------:R-:W-:Y:S02]  /*3890*/  F2FP.BF16.F32.PACK_AB R46, RZ, R46 ;  /* 0x0000002eff2e723e */ /* 0x000fe400000010ff */
[----:B------:R-:W-:Y:S02]  /*38a0*/  F2FP.BF16.F32.PACK_AB R47, RZ, R47 ;  /* 0x0000002fff2f723e */ /* 0x000fe400000010ff */
[----:B------:R0:W-:Y:S01]  /*38b0*/  @P6 STG.E.U16 desc[UR12][R2.64+0x52], R45 ;  /* 0x0000522d02006986 */ /* 0x0001e2000c10150c */
[----:B------:R-:W-:-:S02]  /*38c0*/  ISETP.GT.AND P6, PT, R4, 0x8, P5 ;  /* 0x000000080400780c */ /* 0x000fc40002fc4270 */
[C---:B------:R-:W-:Y:S02]  /*38d0*/  ISETP.GT.AND P5, PT, R4.reuse, RZ, P3 ;  /* 0x000000ff0400720c */ /* 0x040fe40001fa4270 */
[----:B------:R-:W-:Y:S02]  /*38e0*/  ISETP.GT.AND P3, PT, R4, 0x8, P3 ;  /* 0x000000080400780c */ /* 0x000fe40001f64270 */
[----:B------:R-:W-:Y:S02]  /*38f0*/  F2FP.BF16.F32.PACK_AB R48, RZ, R48 ;  /* 0x00000030ff30723e */ /* 0x000fe400000010ff */
[----:B------:R-:W-:Y:S02]  /*3900*/  F2FP.BF16.F32.PACK_AB R49, RZ, R49 ;  /* 0x00000031ff31723e */ /* 0x000fe400000010ff */
[----:B------:R-:W-:Y:S01]  /*3910*/  F2FP.BF16.F32.PACK_AB R50, RZ, R50 ;  /* 0x00000032ff32723e */ /* 0x000fe200000010ff */
[----:B0-----:R-:W-:Y:S01]  /*3920*/  @P4 IMAD.MOV.U32 R2, RZ, RZ, R8 ;  /* 0x000000ffff024224 */ /* 0x001fe200078e0008 */
[----:B------:R-:W-:Y:S01]  /*3930*/  F2FP.BF16.F32.PACK_AB R51, RZ, R51 ;  /* 0x00000033ff33723e */ /* 0x000fe200000010ff */
[----:B------:R-:W-:Y:S01]  /*3940*/  @P4 IMAD.MOV.U32 R3, RZ, RZ, R9 ;  /* 0x000000ffff034224 */ /* 0x000fe200078e0009 */
[----:B------:R-:W-:-:S02]  /*3950*/  F2FP.BF16.F32.PACK_AB R52, RZ, R52 ;  /* 0x00000034ff34723e */ /* 0x000fc400000010ff */
[----:B------:R-:W-:Y:S02]  /*3960*/  F2FP.BF16.F32.PACK_AB R53, RZ, R53 ;  /* 0x00000035ff35723e */ /* 0x000fe400000010ff */
[----:B------:R0:W-:Y:S01]  /*3970*/  @P4 STG.E.U16 desc[UR12][R2.64+0x50], R46 ;  /* 0x0000502e02004986 */ /* 0x0001e2000c10150c */
[C---:B------:R-:W-:Y:S02]  /*3980*/  ISETP.GT.AND P4, PT, R4.reuse, RZ, P2 ;  /* 0x000000ff0400720c */ /* 0x040fe40001784270 */
[----:B------:R-:W-:Y:S02]  /*3990*/  ISETP.GT.AND P2, PT, R4, 0x8, P2 ;  /* 0x000000080400780c */ /* 0x000fe40001744270 */
[----:B------:R-:W-:Y:S01]  /*39a0*/  F2FP.BF16.F32.PACK_AB R54, RZ, R54 ;  /* 0x00000036ff36723e */ /* 0x000fe200000010ff */
[----:B0-----:R-:W-:Y:S02]  /*39b0*/  @P6 IMAD.MOV.U32 R2, RZ, RZ, R8 ;  /* 0x000000ffff026224 */ /* 0x001fe400078e0008 */
[----:B------:R-:W-:-:S05]  /*39c0*/  @P6 IMAD.MOV.U32 R3, RZ, RZ, R9 ;  /* 0x000000ffff036224 */ /* 0x000fca00078e0009 */
[----:B------:R0:W-:Y:S01]  /*39d0*/  @P6 STG.E.U16 desc[UR12][R2.64+0x52], R47 ;  /* 0x0000522f02006986 */ /* 0x0001e2000c10150c */
[C---:B------:R-:W-:Y:S02]  /*39e0*/  ISETP.GT.AND P6, PT, R4.reuse, RZ, P0 ;  /* 0x000000ff0400720c */ /* 0x040fe400007c4270 */
[----:B------:R-:W-:Y:S01]  /*39f0*/  ISETP.GT.AND P0, PT, R4, 0x8, P0 ;  /* 0x000000080400780c */ /* 0x000fe20000704270 */
[----:B0-----:R-:W-:Y:S02]  /*3a00*/  @P5 IMAD.MOV.U32 R2, RZ, RZ, R6 ;  /* 0x000000ffff025224 */ /* 0x001fe400078e0006 */
[----:B------:R-:W-:-:S05]  /*3a10*/  @P5 IMAD.MOV.U32 R3, RZ, RZ, R7 ;  /* 0x000000ffff035224 */ /* 0x000fca00078e0007 */
[----:B------:R0:W-:Y:S01]  /*3a20*/  @P5 STG.E.U16 desc[UR12][R2.64+0x60], R48 ;  /* 0x0000603002005986 */ /* 0x0001e2000c10150c */
[C---:B------:R-:W-:Y:S02]  /*3a30*/  ISETP.GT.AND P5, PT, R4.reuse, RZ, P1 ;  /* 0x000000ff0400720c */ /* 0x040fe40000fa4270 */
[----:B------:R-:W-:Y:S01]  /*3a40*/  ISETP.GT.AND P1, PT, R4, 0x8, P1 ;  /* 0x000000080400780c */ /* 0x000fe20000f24270 */
[----:B0-----:R-:W-:Y:S02]  /*3a50*/  @P4 IMAD.MOV.U32 R2, RZ, RZ, R6 ;  /* 0x000000ffff024224 */ /* 0x001fe400078e0006 */
[----:B------:R-:W-:-:S05]  /*3a60*/  @P4 IMAD.MOV.U32 R3, RZ, RZ, R7 ;  /* 0x000000ffff034224 */ /* 0x000fca00078e0007 */
[----:B------:R0:W-:Y:S02]  /*3a70*/  @P4 STG.E.U16 desc[UR12][R2.64+0x62], R49 ;  /* 0x0000623102004986 */ /* 0x0001e4000c10150c */
        /* <DEDUP_REMOVED lines=8> */
[----:B------:R0:W-:Y:S04]  /*3b00*/  @P5 STG.E.U16 desc[UR12][R2.64+0x70], R52 ;  /* 0x0000703402005986 */ /* 0x0001e8000c10150c */
[----:B------:R1:W-:Y:S01]  /*3b10*/  @P6 STG.E.U16 desc[UR12][R6.64+0x72], R53 ;  /* 0x0000723506006986 */ /* 0x0003e2000c10150c */
[----:B0-----:R-:W-:Y:S02]  /*3b20*/  @P1 IMAD.MOV.U32 R2, RZ, RZ, R8 ;  /* 0x000000ffff021224 */ /* 0x001fe400078e0008 */
[----:B------:R-:W-:-:S05]  /*3b30*/  @P1 IMAD.MOV.U32 R3, RZ, RZ, R9 ;  /* 0x000000ffff031224 */ /* 0x000fca00078e0009 */
[----:B------:R1:W-:Y:S01]  /*3b40*/  @P1 STG.E.U16 desc[UR12][R2.64+0x70], R54 ;  /* 0x0000703602001986 */ /* 0x0003e2000c10150c */
[----:B------:R-:W-:Y:S05]  /*3b50*/  @!P0 EXIT ;  /* 0x000000000000894d */ /* 0x000fea0003800000 */
[----:B------:R-:W-:-:S05]  /*3b60*/  F2FP.BF16.F32.PACK_AB R0, RZ, R0 ;  /* 0x00000000ff00723e */ /* 0x000fca00000010ff */
[----:B------:R-:W-:Y:S01]  /*3b70*/  STG.E.U16 desc[UR12][R8.64+0x72], R0 ;  /* 0x0000720008007986 */ /* 0x000fe2000c10150c */
[----:B------:R-:W-:Y:S05]  /*3b80*/  EXIT ;  /* 0x000000000000794d */ /* 0x000fea0003800000 */
.L_x_14:
[----:B------:R-:W-:-:S13]  /*3b90*/  ISETP.NE.AND P0, PT, R14, RZ, PT ;  /* 0x000000ff0e00720c */ /* 0x000fda0003f05270 */
[----:B------:R-:W-:Y:S05]  /*3ba0*/  @P0 EXIT ;  /* 0x000000000000094d */ /* 0x000fea0003800000 */
[----:B------:R-:W-:Y:S01]  /*3bb0*/  ELECT P0, URZ, PT ;  /* 0x00000000003f782f */ /* 0x000fe20003800000 */
[----:B------:R-:W-:-:S12]  /*3bc0*/  BSSY B0, `(.L_x_89) ;  /* 0x0000086000007945 */ /* 0x000fd80003800000 */
[----:B------:R-:W-:Y:S05]  /*3bd0*/  @!P0 BRA `(.L_x_90) ;  /* 0x0000000800108947 */ /* 0x000fea0003800000 */
[----:B------:R-:W-:-:S13]  /*3be0*/  ISETP.GE.AND P0, PT, R6, 0x1, PT ;  /* 0x000000010600780c */ /* 0x000fda0003f06270 */
[----:B------:R-:W-:Y:S05]  /*3bf0*/  @!P0 BRA `(.L_x_90) ;  /* 0x0000000800088947 */ /* 0x000fea0003800000 */
[----:B---3-5:R-:W2:Y:S01]  /*3c00*/  S2R R2, SR_CgaCtaId ;  /* 0x0000000000027919 */ /* 0x028ea20000008800 */
[----:B------:R-:W-:Y:S01]  /*3c10*/  IMAD.SHL.U32 R21, R7, 0x40, RZ ;  /* 0x0000004007157824 */ /* 0x000fe200078e00ff */
[----:B------:R-:W-:Y:S01]  /*3c20*/  ULDC UR4, c[0x0][0x384] ;  /* 0x0000e10000047ab9 */ /* 0x000fe20000000800 */
[----:B------:R-:W-:Y:S01]  /*3c30*/  LOP3.LUT P0, RZ, R8, 0x1f, RZ, 0xc0, !PT ;  /* 0x0000001f08ff7812 */ /* 0x000fe2000780c0ff */
[----:B------:R-:W-:Y:S01]  /*3c40*/  ULDC UR5, c[0x0][0x388] ;  /* 0x0000e20000057ab9 */ /* 0x000fe20000000800 */
[C---:B------:R-:W-:Y:S01]  /*3c50*/  ISETP.NE.AND P1, PT, R9.reuse, RZ, PT ;  /* 0x000000ff0900720c */ /* 0x040fe20003f25270 */
[----:B------:R-:W-:Y:S01]  /*3c60*/  VIADD R24, R6, 0x1 ;  /* 0x0000000106187836 */ /* 0x000fe20000000000 */
[----:B------:R-:W-:Y:S01]  /*3c70*/  ISETP.NE.OR P0, PT, R9, RZ, !P0 ;  /* 0x000000ff0900720c */ /* 0x000fe20004705670 */
[----:B------:R-:W-:Y:S01]  /*3c80*/  IMAD.MOV.U32 R7, RZ, RZ, 0x1 ;  /* 0x00000001ff077424 */ /* 0x000fe200078e00ff */
[----:B------:R-:W-:Y:S01]  /*3c90*/  LOP3.LUT R23, R3, 0x2, RZ, 0xfc, !PT ;  /* 0x0000000203177812 */ /* 0x000fe200078efcff */
[----:B------:R-:W-:Y:S01]  /*3ca0*/  IMAD.MOV.U32 R11, RZ, RZ, RZ ;  /* 0x000000ffff0b7224 */ /* 0x000fe200078e00ff */
[----:B01----:R-:W-:-:S02]  /*3cb0*/  CS2R R12, SRZ ;  /* 0x00000000000c7805 */ /* 0x003fc4000001ff00 */
[----:B------:R-:W-:Y:S01]  /*3cc0*/  CS2R R14, SRZ ;  /* 0x00000000000e7805 */ /* 0x000fe2000001ff00 */
[----:B--2---:R-:W-:-:S05]  /*3cd0*/  IMAD.SHL.U32 R0, R2, 0x20, RZ ;  /* 0x0000002002007824 */ /* 0x004fca00078e00ff */
[----:B------:R-:W-:Y:S01]  /*3ce0*/  LOP3.LUT R5, R0, 0x20, RZ, 0xc0, !PT ;  /* 0x0000002000057812 */ /* 0x000fe200078ec0ff */
[----:B------:R-:W-:Y:S02]  /*3cf0*/  IMAD.SHL.U32 R0, R2, 0x800, RZ ;  /* 0x0000080002007824 */ /* 0x000fe400078e00ff */
[----:B------:R-:W-:-:S03]  /*3d00*/  IMAD.HI.U32 R2, R21, UR4, RZ ;  /* 0x0000000415027c27 */ /* 0x000fc6000f8e00ff */
[----:B------:R-:W-:Y:S01]  /*3d10*/  LOP3.LUT R0, R0, 0x800, RZ, 0xc0, !PT ;  /* 0x0000080000007812 */ /* 0x000fe200078ec0ff */
[----:B------:R-:W-:Y:S01]  /*3d20*/  IMAD R10, R10, 0x40, R5 ;  /* 0x000000400a0a7824 */ /* 0x000fe200078e0205 */
[----:B------:R-:W-:-:S07]  /*3d30*/  SHF.R.U32.HI R2, RZ, UR5, R2 ;  /* 0x00000005ff027c19 */ /* 0x000fce0008011602 */
.L_x_94:
[----:B------:R-:W0:Y:S01]  /*3d40*/  S2R R5, SR_CgaCtaId ;  /* 0x0000000000057919 */ /* 0x000e220000008800 */
[----:B------:R-:W-:-:S04]  /*3d50*/  MOV R4, 0x400 ;  /* 0x0000040000047802 */ /* 0x000fc80000000f00 */
[----:B0-----:R-:W-:Y:S02]  /*3d60*/  LEA R17, R5, R4, 0x18 ;  /* 0x0000000405117211 */ /* 0x001fe400078ec0ff */
[----:B------:R-:W-:-:S03]  /*3d70*/  SHF.L.U32 R4, R7, 0x1f, RZ ;  /* 0x0000001f07047819 */ /* 0x000fc600000006ff */
[----:B------:R-:W-:-:S07]  /*3d80*/  IMAD R9, R11, 0x8, R17 ;  /* 0x000000080b097824 */ /* 0x000fce00078e0211 */
.L_x_91:
[----:B0-----:R0:W1:Y:S02]  /*3d90*/  SYNCS.PHASECHK.TRANS64.TRYWAIT P2, [R9+URZ+0x38070], R4 ;  /* 0x03807004090075a7 */ /* 0x001064000804017f */
[----:B-1----:R-:W-:Y:S05]  /*3da0*/  @!P2 NANOSLEEP.SYNCS 0x989680 ;  /* 0x009896800000a95d */ /* 0x002fea0003900000 */
[----:B------:R-:W1:Y:S02]  /*3db0*/  @!P2 SYNCS.PHASECHK.TRANS64 P2, [R9+URZ+0x38070], R4 ;  /* 0x038070040900a5a7 */ /* 0x000e64000804007f */
[----:B-1----:R-:W-:Y:S05]  /*3dc0*/  @!P2 BRA `(.L_x_91) ;  /* 0xfffffffc00f0a947 */ /* 0x002fea000383ffff */
[----:B0-----:R-:W0:Y:S02]  /*3dd0*/  @!P1 LDC R4, c[0x0][0x580] ;  /* 0x00016000ff049b82 */ /* 0x001e240000000800 */
[----:B0-----:R0:W-:Y:S02]  /*3de0*/  @!P1 SYNCS.ARRIVE.TRANS64 RZ, [R9+URZ+0x38000], R4 ;  /* 0x0380000409ff99a7 */ /* 0x0011e4000800003f */
[----:B0-----:R-:W-:-:S04]  /*3df0*/  PRMT R4, R23, 0x9910, RZ ;  /* 0x0000991017047816 */ /* 0x001fc800000000ff */
[----:B------:R-:W-:-:S13]  /*3e00*/  ISETP.NE.AND P2, PT, R4, 0x2, PT ;  /* 0x000000020400780c */ /* 0x000fda0003f45270 */
[----:B------:R-:W-:Y:S05]  /*3e10*/  @P2 BRA `(.L_x_92) ;  /* 0x0000000000042947 */ /* 0x000fea0003800000 */
[----:B------:R-:W-:Y:S01]  /*3e20*/  BPT.TRAP 0x1 ;  /* 0x000000040000795c */ /* 0x000fe20000300000 */
.L_x_92:
[----:B------:R-:W-:Y:S05]  /*3e30*/  @P0 BRA `(.L_x_93) ;  /* 0x0000000000040947 */ /* 0x000fea0003800000 */
[----:B------:R-:W-:Y:S01]  /*3e40*/  BPT.TRAP 0x1 ;  /* 0x000000040000795c */ /* 0x000fe20000300000 */
.L_x_93:
[----:B------:R-:W0:Y:S01]  /*3e50*/  LDC R16, c[0x0][0x380] ;  /* 0x0000e000ff107b82 */ /* 0x000e220000000800 */
[----:B------:R-:W-:Y:S01]  /*3e60*/  R2UR UR4, R2 ;  /* 0x00000000020472ca */ /* 0x000fe200000e0000 */
[----:B------:R-:W-:Y:S01]  /*3e70*/  ULDC UR24, c[0x0][0x38c] ;  /* 0x0000e30000187ab9 */ /* 0x000fe20000000800 */
[----:B------:R-:W-:Y:S01]  /*3e80*/  R2UR UR13, R21 ;  /* 0x00000000150d72ca */ /* 0x000fe200000e0000 */
[----:B------:R-:W-:Y:S01]  /*3e90*/  UISETP.NE.AND UP0, UPT, UR24, 0x1, UPT ;  /* 0x000000011800788c */ /* 0x000fe2000bf05270 */
[----:B------:R-:W-:Y:S01]  /*3ea0*/  R2UR UR17, R9 ;  /* 0x00000000091172ca */ /* 0x000fe200000e0000 */
[----:B------:R-:W-:Y:S01]  /*3eb0*/  ULDC UR12, c[0x0][0x3ec] ;  /* 0x0000fb00000c7ab9 */ /* 0x000fe20000000800 */
[C---:B------:R-:W-:Y:S01]  /*3ec0*/  R2UR UR18, R14.reuse ;  /* 0x000000000e1272ca */ /* 0x040fe200000e0000 */
[----:B------:R-:W1:Y:S01]  /*3ed0*/  LDC.64 R18, c[0x0][0x3f8] ;  /* 0x0000fe00ff127b82 */ /* 0x000e620000000a00 */
[----:B------:R-:W-:Y:S01]  /*3ee0*/  VIADD R14, R14, 0x1 ;  /* 0x000000010e0e7836 */ /* 0x000fe20000000000 */
[----:B------:R-:W-:Y:S01]  /*3ef0*/  R2UR UR10, R17 ;  /* 0x00000000110a72ca */ /* 0x000fe200000e0000 */
[----:B------:R-:W-:Y:S01]  /*3f00*/  VIADD R24, R24, 0xffffffff ;  /* 0xffffffff18187836 */ /* 0x000fe20000000000 */
[----:B------:R-:W-:Y:S01]  /*3f10*/  R2UR UR16, R11 ;  /* 0x000000000b1072ca */ /* 0x000fe200000e0000 */
[----:B------:R-:W-:Y:S01]  /*3f20*/  ULDC.64 UR28, c[0x0][0x198] ;  /* 0x00006600001c7ab9 */ /* 0x000fe20000000a00 */
[----:B------:R-:W-:Y:S01]  /*3f30*/  ULDC.64 UR20, c[0x0][0x3f0] ;  /* 0x0000fc0000147ab9 */ /* 0x000fe20000000a00 */
[----:B------:R-:W-:Y:S01]  /*3f40*/  @UP0 ULDC.64 UR8, c[0x0][0x390] ;  /* 0x0000e40000080ab9 */ /* 0x000fe20000000a00 */
[----:B------:R-:W1:Y:S01]  /*3f50*/  LDC.64 R4, c[0x0][0x3d0] ;  /* 0x0000f400ff047b82 */ /* 0x000e620000000a00 */
[----:B------:R-:W-:Y:S01]  /*3f60*/  ISETP.GT.AND P6, PT, R24, 0x1, PT ;  /* 0x000000011800780c */ /* 0x000fe20003fc4270 */
[----:B------:R-:W-:-:S02]  /*3f70*/  UIADD3 UR17, UR17, 0x38000, URZ ;  /* 0x0003800011117890 */ /* 0x000fc4000fffe03f */
[----:B------:R-:W-:Y:S01]  /*3f80*/  USHF.L.U32 UR18, UR18, 0x6, URZ ;  /* 0x0000000612127899 */ /* 0x000fe2000800063f */
[----:B------:R-:W-:Y:S01]  /*3f90*/  UMOV UR31, 0x30000 ;  /* 0x00030000001f7882 */ /* 0x000fe20000000000 */
[----:B------:R-:W-:Y:S01]  /*3fa0*/  UMOV UR26, 0x0 ;  /* 0x00000000001a7882 */ /* 0x000fe20000000000 */
[----:B0-----:R-:W-:Y:S01]  /*3fb0*/  ISETP.NE.AND P2, PT, R16, 0x1, PT ;  /* 0x000000011000780c */ /* 0x001fe20003f45270 */
[----:B------:R-:W0:Y:S01]  /*3fc0*/  LDC R20, c[0x0][0x400] ;  /* 0x00010000ff147b82 */ /* 0x000e220000000800 */
[----:B------:R-:W-:Y:S01]  /*3fd0*/  ULEA UR16, UR16, UR10, 0xd ;  /* 0x0000000a10107291 */ /* 0x000fe2000f8e683f */
[----:B------:R-:W-:-:S10]  /*3fe0*/  UMOV UR27, 0x10000000 ;  /* 0x10000000001b7882 */ /* 0x000fd40000000000 */
[----:B------:R-:W-:Y:S01]  /*3ff0*/  @P2 IMAD.U32 R8, RZ, RZ, UR4 ;  /* 0x00000004ff082e24 */ /* 0x000fe2000f8e00ff */
[----:B------:R-:W-:-:S04]  /*4000*/  ULDC.64 UR4, c[0x0][0x3c8] ;  /* 0x0000f20000047ab9 */ /* 0x000fc80000000a00 */
[----:B------:R-:W-:Y:S01]  /*4010*/  @P2 R2UR UR13, R8 ;  /* 0x00000000080d22ca */ /* 0x000fe200000e0000 */
[C---:B------:R-:W-:Y:S01]  /*4020*/  IMAD R8, R11.reuse, 0x1000, R0 ;  /* 0x000010000b087824 */ /* 0x040fe200078e0200 */
[----:B------:R-:W-:Y:S01]  /*4030*/  ISETP.NE.AND P2, PT, R14, UR15, PT ;  /* 0x0000000f0e007c0c */ /* 0x000fe2000bf45270 */
[----:B------:R-:W-:Y:S02]  /*4040*/  VIADD R11, R11, 0x1 ;  /* 0x000000010b0b7836 */ /* 0x000fe40000000000 */
[----:B------:R-:W-:Y:S01]  /*4050*/  IMAD R22, R8, 0x2, R17 ;  /* 0x0000000208167824 */ /* 0x000fe200078e0211 */
[----:B------:R-:W-:Y:S01]  /*4060*/  SEL R14, R14, RZ, P2 ;  /* 0x000000ff0e0e7207 */ /* 0x000fe20001000000 */
[----:B------:R-:W2:Y:S01]  /*4070*/  LDC.64 R8, c[0x0][0x3e0] ;  /* 0x0000f800ff087b82 */ /* 0x000ea20000000a00 */
[----:B-1----:R-:W-:Y:S01]  /*4080*/  IMAD R17, R13, R4, R19 ;  /* 0x000000040d117224 */ /* 0x002fe200078e0213 */
[----:B------:R-:W-:Y:S01]  /*4090*/  ISETP.NE.AND P5, PT, R11, 0xe, PT ;  /* 0x0000000e0b00780c */ /* 0x000fe20003fa5270 */
[----:B------:R-:W-:Y:S01]  /*40a0*/  IMAD R4, R15, UR5, R18 ;  /* 0x000000050f047c24 */ /* 0x000fe2000f8e0212 */
[----:B------:R-:W-:Y:S01]  /*40b0*/  ULDC UR5, c[0x0][0x398] ;  /* 0x0000e60000057ab9 */ /* 0x000fe20000000800 */
[----:B0-----:R-:W-:Y:S01]  /*40c0*/  IMAD R5, R12, R5, R20 ;  /* 0x000000050c057224 */ /* 0x001fe200078e0214 */
[----:B------:R-:W-:Y:S01]  /*40d0*/  UIMAD.WIDE.U32 UR6, UR13, UR8, URZ ;  /* 0x000000080d0672a5 */ /* 0x000fe2000f8e003f */
[----:B------:R-:W-:Y:S01]  /*40e0*/  IMAD.U32 R4, R17, 0x20, R4 ;  /* 0x0000002011047824 */ /* 0x000fe200078e0004 */
[----:B------:R-:W-:Y:S01]  /*40f0*/  UIADD3 UR6, -UR13, URZ, URZ ;  /* 0x0000003f0d067290 */ /* 0x000fe2000fffe13f */
[----:B------:R-:W-:Y:S01]  /*4100*/  VIADD R17, R15, 0x1 ;  /* 0x000000010f117836 */ /* 0x000fe20000000000 */
[----:B------:R-:W-:Y:S01]  /*4110*/  UMOV UR14, UR13 ;  /* 0x0000000d000e7c82 */ /* 0x000fe20008000000 */
[----:B------:R-:W-:Y:S01]  /*4120*/  @UP0 USHF.R.U32.HI UR14, URZ, UR9, UR7 ;  /* 0x000000093f0e0299 */ /* 0x000fe20008011607 */
[----:B------:R-:W-:Y:S01]  /*4130*/  @P2 IMAD.MOV R17, RZ, RZ, R15 ;  /* 0x000000ffff112224 */ /* 0x000fe200078e020f */
[----:B------:R-:W-:Y:S01]  /*4140*/  UISETP.NE.AND UP0, UPT, UR5, 0x1, UPT ;  /* 0x000000010500788c */ /* 0x000fe2000bf05270 */
[----:B------:R-:W-:Y:S01]  /*4150*/  IMAD R16, R16, UR6, R21 ;  /* 0x0000000610107c24 */ /* 0x000fe2000f8e0215 */
[----:B------:R-:W-:Y:S01]  /*4160*/  ULDC.64 UR8, c[0x0][0x3c0] ;  /* 0x0000f00000087ab9 */ /* 0x000fe20000000a00 */
[----:B------:R-:W-:Y:S01]  /*4170*/  IMAD.U32 R4, R5, 0x400, R4 ;  /* 0x0000040005047824 */ /* 0x000fe200078e0004 */
[----:B------:R-:W-:Y:S01]  /*4180*/  R2UR UR23, R22 ;  /* 0x00000000161772ca */ /* 0x000fe200000e0000 */
[----:B------:R-:W-:Y:S01]  /*4190*/  UMOV UR22, UR14 ;  /* 0x0000000e00167c82 */ /* 0x000fe20008000000 */
[----:B------:R-:W-:Y:S01]  /*41a0*/  R2UR UR19, R16 ;  /* 0x00000000101372ca */ /* 0x000fe200000e0000 */
[----:B------:R-:W-:Y:S01]  /*41b0*/  UIADD3 UR7, -UR14, URZ, URZ ;  /* 0x0000003f0e077290 */ /* 0x000fe2000fffe13f */
[----:B------:R-:W-:Y:S01]  /*41c0*/  R2UR UR25, R4 ;  /* 0x00000000041972ca */ /* 0x000fe200000e0000 */
[----:B------:R-:W-:Y:S01]  /*41d0*/  VIADD R4, R13, 0x1 ;  /* 0x000000010d047836 */ /* 0x000fe20000000000 */
[----:B------:R-:W-:Y:S01]  /*41e0*/  UIADD3 UR6, UP1, UR28, 0xf0, URZ ;  /* 0x000000f01c067890 */ /* 0x000fe2000ff3e03f */
[----:B--2---:R-:W-:Y:S01]  /*41f0*/  ISETP.NE.AND P3, PT, R17, R8, PT ;  /* 0x000000081100720c */ /* 0x004fe20003f65270 */
[----:B------:R-:W-:Y:S01]  /*4200*/  @UP0 ULDC UR10, c[0x0][0x39c] ;  /* 0x0000e700000a0ab9 */ /* 0x000fe20000000800 */
[----:B------:R-:W-:Y:S01]  /*4210*/  @UP0 ULDC UR30, c[0x0][0x3a0] ;  /* 0x0000e800001e0ab9 */ /* 0x000fe20000000800 */
[----:B------:R-:W-:Y:S01]  /*4220*/  UIMAD.WIDE.U32 UR10, UR14, UR10, URZ ;  /* 0x0000000a0e0a72a5 */ /* 0x000fe2000f8e003f */
[----:B------:R-:W-:Y:S01]  /*4230*/  VIADD R5, R12, 0x1 ;  /* 0x000000010c057836 */ /* 0x000fe20000000000 */
[----:B------:R-:W-:Y:S01]  /*4240*/  UIMAD UR7, UR24, UR7, UR13 ;  /* 0x00000007180772a4 */ /* 0x000fe2000f8e020d */
[----:B------:R-:W-:Y:S01]  /*4250*/  R2UR UR13, R13 ;  /* 0x000000000d0d72ca */ /* 0x000fe200000e0000 */
[----:B------:R-:W-:Y:S01]  /*4260*/  @UP0 USHF.R.U32.HI UR22, URZ, UR30, UR11 ;  /* 0x0000001e3f160299 */ /* 0x000fe2000801160b */
[----:B------:R-:W-:Y:S01]  /*4270*/  SEL R8, RZ, 0x1, P5 ;  /* 0x00000001ff087807 */ /* 0x000fe20002800000 */
[----:B------:R-:W-:Y:S01]  /*4280*/  UIMAD UR19, UR19, UR8, UR12 ;  /* 0x00000008131372a4 */ /* 0x000fe2000f8e020c */
[----:B------:R-:W-:Y:S01]  /*4290*/  R2UR UR12, R15 ;  /* 0x000000000f0c72ca */ /* 0x000fe200000e0000 */
[----:B------:R-:W-:Y:S01]  /*42a0*/  UIADD3 UR8, -UR22, URZ, URZ ;  /* 0x0000003f16087290 */ /* 0x000fe2000fffe13f */
[----:B------:R-:W-:Y:S01]  /*42b0*/  R2UR UR11, R10 ;  /* 0x000000000a0b72ca */ /* 0x000fe200000e0000 */
[----:B------:R-:W-:Y:S01]  /*42c0*/  @P3 IMAD.MOV R4, RZ, RZ, R13 ;  /* 0x000000ffff043224 */ /* 0x000fe200078e020d */
[----:B------:R-:W-:Y:S01]  /*42d0*/  UIADD3 UR28, UP2, UR28, 0x270, URZ ;  /* 0x000002701c1c7890 */ /* 0x000fe2000ff5e03f */
[----:B------:R-:W-:Y:S01]  /*42e0*/  LOP3.LUT R7, R7, R8, RZ, 0x3c, !PT ;  /* 0x0000000807077212 */ /* 0x000fe200078e3cff */
[----:B------:R-:W-:Y:S01]  /*42f0*/  UIMAD UR5, UR5, UR8, UR14 ;  /* 0x00000008050572a4 */ /* 0x000fe2000f8e020e */
[----:B------:R-:W-:Y:S01]  /*4300*/  R2UR UR14, R12 ;  /* 0x000000000c0e72ca */ /* 0x000fe200000e0000 */
[----:B------:R-:W-:Y:S01]  /*4310*/  UIMAD UR20, UR7, UR9, UR20 ;  /* 0x00000009071472a4 */ /* 0x000fe2000f8e0214 */
[C---:B------:R-:W-:Y:S01]  /*4320*/  ISETP.NE.AND P4, PT, R4.reuse, R9, PT ;  /* 0x000000090400720c */ /* 0x040fe20003f85270 */
[----:B------:R-:W-:Y:S01]  /*4330*/  UIMAD UR21, UR5, UR4, UR21 ;  /* 0x00000004051572a4 */ /* 0x000fe2000f8e0215 */
[----:B------:R-:W-:Y:S01]  /*4340*/  SEL R11, R11, RZ, P5 ;  /* 0x000000ff0b0b7207 */ /* 0x000fe20002800000 */
[----:B------:R-:W-:Y:S01]  /*4350*/  UIADD3.X UR7, URZ, UR29, URZ, UP1, !UPT ;  /* 0x0000001d3f077290 */ /* 0x000fe20008ffe43f */
[----:B------:R-:W-:Y:S01]  /*4360*/  SEL R15, R17, RZ, P3 ;  /* 0x000000ff110f7207 */ /* 0x000fe20001800000 */
[----:B------:R-:W-:Y:S01]  /*4370*/  UPRMT UR4, UR25, 0x5410, URZ ;  /* 0x0000541019047896 */ /* 0x000fe2000800003f */
[----:B------:R-:W-:Y:S01]  /*4380*/  SEL R13, R4, RZ, P4 ;  /* 0x000000ff040d7207 */ /* 0x000fe20002000000 */
[----:B------:R-:W-:-:S02]  /*4390*/  UIADD3 UR8, UR23, 0x1c000, URZ ;  /* 0x0001c00017087890 */ /* 0x000fc4000fffe03f */
[----:B------:R-:W-:Y:S01]  /*43a0*/  UIADD3.X UR29, URZ, UR29, URZ, UP2, !UPT ;  /* 0x0000001d3f1d7290 */ /* 0x000fe200097fe43f */
[----:B------:R-:W-:Y:S01]  /*43b0*/  UMOV UR9, UR17 ;  /* 0x0000001100097c82 */ /* 0x000fe20008000000 */
[----:B------:R-:W-:Y:S02]  /*43c0*/  UMOV UR10, UR18 ;  /* 0x00000012000a7c82 */ /* 0x000fe40008000000 */
[----:B------:R-:W-:Y:S01]  /*43d0*/  @P4 IMAD.MOV R5, RZ, RZ, R12 ;  /* 0x000000ffff054224 */ /* 0x000fe200078e020c */
[----:B------:R4:W-:Y:S03]  /*43e0*/  UTMALDG.5D.IM2COL [UR16], [UR6], UR4 ;  /* 0x00000010060073b4 */ /* 0x0009e60008060004 */
[----:B------:R-:W-:Y:S01]  /*43f0*/  IMAD.MOV.U32 R12, RZ, RZ, R5 ;  /* 0x000000ffff0c7224 */ /* 0x000fe200078e0005 */
[----:B------:R4:W-:Y:S02]  /*4400*/  UTMALDG.5D.MULTICAST [UR8], [UR28], UR31, desc[UR26] ;  /* 0x00001a081c0073b4 */ /* 0x0009e4000802181f */
[----:B----4-:R-:W-:Y:S05]  /*4410*/  @P6 BRA `(.L_x_94) ;  /* 0xfffffff800486947 */ /* 0x010fea000383ffff */
.L_x_90:
[----:B------:R-:W-:Y:S05]  /*4420*/  BSYNC B0 ;  /* 0x0000000000007941 */ /* 0x000fea0003800000 */
.L_x_89:
[----:B------:R-:W-:Y:S01]  /*4430*/  ISETP.GE.U32.AND P0, PT, R6, 0xe, PT ;  /* 0x0000000e0600780c */ /* 0x000fe20003f06070 */
[----:B------:R-:W-:-:S12]  /*4440*/  IMAD.MOV.U32 R4, RZ, RZ, 0x1 ;  /* 0x00000001ff047424 */ /* 0x000fd800078e00ff */
[----:B------:R-:W-:Y:S05]  /*4450*/  @!P0 BRA `(.L_x_95) ;  /* 0x00000000001c8947 */ /* 0x000fea0003800000 */
[----:B------:R-:W-:-:S05]  /*4460*/  SHF.R.U32.HI R4, RZ, 0x1, R6 ;  /* 0x00000001ff047819 */ /* 0x000fca0000011606 */
[----:B------:R-:W-:-:S05]  /*4470*/  IMAD.WIDE.U32 R4, R4, -0x6db6db6d, RZ ;  /* 0x9249249304047825 */ /* 0x000fca00078e00ff */
[----:B--2--5:R-:W-:-:S04]  /*4480*/  SHF.R.U32.HI R0, RZ, 0x2, R5 ;  /* 0x00000002ff007819 */ /* 0x024fc80000011605 */
[----:B------:R-:W-:-:S04]  /*4490*/  LOP3.LUT R0, R0, 0x1, RZ, 0xc0, !PT ;  /* 0x0000000100007812 */ /* 0x000fc800078ec0ff */
[----:B------:R-:W-:-:S04]  /*44a0*/  ISETP.NE.U32.AND P0, PT, R0, 0x1, PT ;  /* 0x000000010000780c */ /* 0x000fc80003f05070 */
[----:B------:R-:W-:-:S04]  /*44b0*/  ISETP.NE.U32.AND.EX P0, PT, RZ, RZ, PT, P0 ;  /* 0x000000ffff00720c */ /* 0x000fc80003f05100 */
[----:B------:R-:W-:-:S09]  /*44c0*/  SEL R4, RZ, 0x1, !P0 ;  /* 0x00000001ff047807 */ /* 0x000fd20004000000 */
.L_x_95:
[----:B------:R-:W-:Y:S05]  /*44d0*/  WARPSYNC.ALL ;  /* 0x0000000000007948 */ /* 0x000fea0003800000 */
[----:B------:R-:W-:-:S13]  /*44e0*/  ELECT P0, URZ, PT ;  /* 0x00000000003f782f */ /* 0x000fda0003800000 */
[----:B------:R-:W-:Y:S05]  /*44f0*/  @!P0 EXIT ;  /* 0x000000000000894d */ /* 0x000fea0003800000 */
[----:B------:R-:W-:-:S04]  /*4500*/  LOP3.LUT R3, R3, 0x2, RZ, 0xfc, !PT ;  /* 0x0000000203037812 */ /* 0x000fc800078efcff */
[----:B------:R-:W-:-:S13]  /*4510*/  ISETP.NE.AND P0, PT, R3, 0x3, PT ;  /* 0x000000030300780c */ /* 0x000fda0003f05270 */
[----:B------:R-:W-:Y:S05]  /*4520*/  @!P0 BRA `(.L_x_96) ;  /* 0x0000000000048947 */ /* 0x000fea0003800000 */
[----:B------:R-:W-:Y:S01]  /*4530*/  BPT.TRAP 0x1 ;  /* 0x000000040000795c */ /* 0x000fe20000300000 */
.L_x_96:
[----:B------:R-:W4:Y:S01]  /*4540*/  S2R R5, SR_CgaCtaId ;  /* 0x0000000000057919 */ /* 0x000f220000008800 */
[----:B---3-5:R-:W-:Y:S02]  /*4550*/  SHF.R.U32.HI R2, RZ, 0x1, R6 ;  /* 0x00000001ff027819 */ /* 0x028fe40000011606 */
[----:B--2---:R-:W-:-:S03]  /*4560*/  MOV R0, 0x400 ;  /* 0x0000040000007802 */ /* 0x004fc60000000f00 */
[----:B------:R-:W-:-:S05]  /*4570*/  IMAD.WIDE.U32 R2, R2, -0x6db6db6d, RZ ;  /* 0x9249249302027825 */ /* 0x000fca00078e00ff */
[----:B------:R-:W-:-:S05]  /*4580*/  SHF.R.U32.HI R3, RZ, 0x2, R3 ;  /* 0x00000002ff037819 */ /* 0x000fca0000011603 */
[----:B------:R-:W-:Y:S01]  /*4590*/  IMAD R3, R3, -0xe, R6 ;  /* 0xfffffff203037824 */ /* 0x000fe200078e0206 */
[----:B----4-:R-:W-:Y:S02]  /*45a0*/  LEA R0, R5, R0, 0x18 ;  /* 0x0000000005007211 */ /* 0x010fe400078ec0ff */
[----:B------:R-:W-:-:S03]  /*45b0*/  SHF.L.U32 R5, R4, 0x1f, RZ ;  /* 0x0000001f04057819 */ /* 0x000fc600000006ff */
[----:B------:R-:W-:-:S04]  /*45c0*/  VIADD R0, R0, 0x38070 ;  /* 0x0003807000007836 */ /* 0x000fc80000000000 */
[----:B------:R-:W-:-:S07]  /*45d0*/  IMAD R2, R3, 0x8, R0 ;  /* 0x0000000803027824 */ /* 0x000fce00078e0200 */
.L_x_97:
[----:B--2---:R2:W3:Y:S02]  /*45e0*/  SYNCS.PHASECHK.TRANS64.TRYWAIT P0, [R2+URZ], R5 ;  /* 0x00000005020075a7 */ /* 0x0044e4000800017f */
[----:B---3--:R-:W-:Y:S05]  /*45f0*/  @!P0 NANOSLEEP.SYNCS 0x989680 ;  /* 0x009896800000895d */ /* 0x008fea0003900000 */
[----:B------:R-:W3:Y:S02]  /*4600*/  @!P0 SYNCS.PHASECHK.TRANS64 P0, [R2+URZ], R5 ;  /* 0x00000005020085a7 */ /* 0x000ee4000800007f */
[----:B---3--:R-:W-:Y:S05]  /*4610*/  @!P0 BRA `(.L_x_97) ;  /* 0xfffffffc00f08947 */ /* 0x008fea000383ffff */
[----:B------:R-:W-:-:S05]  /*4620*/  VIADD R3, R3, 0x1 ;  /* 0x0000000103037836 */ /* 0x000fca0000000000 */
[----:B------:R-:W-:-:S04]  /*4630*/  ISETP.NE.AND P0, PT, R3, 0xe, PT ;  /* 0x0000000e0300780c */ /* 0x000fc80003f05270 */
[----:B--2---:R-:W-:Y:S02]  /*4640*/  SEL R5, RZ, 0x1, P0 ;  /* 0x00000001ff057807 */ /* 0x004fe40000000000 */
[----:B------:R-:W-:Y:S02]  /*4650*/  SEL R3, R3, RZ, P0 ;  /* 0x000000ff03037207 */ /* 0x000fe40000000000 */
[----:B------:R-:W-:-:S03]  /*4660*/  LOP3.LUT R7, R4, R5, RZ, 0x3c, !PT ;  /* 0x0000000504077212 */ /* 0x000fc600078e3cff */
[----:B------:R-:W-:Y:S01]  /*4670*/  IMAD R2, R3, 0x8, R0 ;  /* 0x0000000803027824 */ /* 0x000fe200078e0200 */
[----:B------:R-:W-:-:S07]  /*4680*/  SHF.L.U32 R5, R7, 0x1f, RZ ;  /* 0x0000001f07057819 */ /* 0x000fce00000006ff */
.L_x_98:
        /* <DEDUP_REMOVED lines=11> */
.L_x_99:
        /* <DEDUP_REMOVED lines=11> */
.L_x_100:
        /* <DEDUP_REMOVED lines=11> */
.L_x_101:
        /* <DEDUP_REMOVED lines=11> */
.L_x_102:
        /* <DEDUP_REMOVED lines=11> */
.L_x_103:
        /* <DEDUP_REMOVED lines=11> */
.L_x_104:
        /* <DEDUP_REMOVED lines=11> */
.L_x_105:
        /* <DEDUP_REMOVED lines=11> */
.L_x_106:
        /* <DEDUP_REMOVED lines=11> */
.L_x_107:
        /* <DEDUP_REMOVED lines=11> */
.L_x_108:
        /* <DEDUP_REMOVED lines=11> */
.L_x_109:
        /* <DEDUP_REMOVED lines=11> */
.L_x_110:
[----:B--2---:R2:W3:Y:S02]  /*4ed0*/  SYNCS.PHASECHK.TRANS64.TRYWAIT P0, [R3+URZ], R0 ;  /* 0x00000000030075a7 */ /* 0x0044e4000800017f */
[----:B---3--:R-:W-:Y:S05]  /*4ee0*/  @!P0 NANOSLEEP.SYNCS 0x989680 ;  /* 0x009896800000895d */ /* 0x008fea0003900000 */
[----:B------:R-:W3:Y:S02]  /*4ef0*/  @!P0 SYNCS.PHASECHK.TRANS64 P0, [R3+URZ], R0 ;  /* 0x00000000030085a7 */ /* 0x000ee4000800007f */
[----:B---3--:R-:W-:Y:S05]  /*4f00*/  @P0 EXIT ;  /* 0x000000000000094d */ /* 0x008fea0003800000 */
[----:B------:R-:W-:Y:S05]  /*4f10*/  BRA `(.L_x_110) ;  /* 0xfffffffc00ec7947 */ /* 0x000fea000383ffff */
.L_x_111:
[----:B------:R-:W-:-:S00]  /*4f20*/  BRA `(.L_x_111) ;  /* 0xfffffffc00fc7947 */ /* 0x000fc0000383ffff */
[----:B------:R-:W-:-:S00]  /*4f30*/  NOP ;  /* 0x0000000000007918 */ /* 0x000fc00000000000 */
        /* <DEDUP_REMOVED lines=12> */
.L_x_112:


//--------------------- .nv.shared._ZN7cutlass13device_kernelINS_4conv6kernel13ConvUniversalINS1_16ConvProblemShapeILNS1_8OperatorE0ELi3EEENS1_10collective14CollectiveConvINS1_46MainloopSm90TmaGmmaWarpSpecializedImplicitGemmILS5_0ELi14ELi3EN4cute5tupleIJNSA_1CILi2EEENSC_ILi1EEESE_EEENS1_36KernelImplicitTmaWarpSpecializedSm90ELi1EEENSB_IJNSC_ILi64EEESI_NSB_IJSI_EEEEEENS_10bfloat16_tESL_NSA_8TiledMMAINSA_8MMA_AtomIJNSA_4SM904GMMA27MMA_64x64x16_F32BF16BF16_SSILNSP_5MajorE0ELSR_0ELNSP_7ScaleInE1ELSS_1EEEEEENSA_6LayoutINSB_IJSE_SE_SE_EEENSB_IJNSC_ILi0EEESX_SX_EEEEENSB_IJNSA_10UnderscoreES10_S10_EEEEENS7_6detail26Sm90ImplicitGemmTileTraitsINSA_20SM90_TMA_LOAD_IM2COLENSA_14ComposedLayoutINSA_7SwizzleILi3ELi4ELi3EEENSA_18smem_ptr_flag_bitsILi16EEENSV_INSB_IJNSB_IJNSC_ILi8EEES1B_EEENSB_IJSI_SE_EEENSB_IJSE_NSC_ILi14EEEEEEEEENSB_IJNSB_IJSI_NSC_ILi512EEEEEENSB_IJSE_SX_EEENSB_IJSX_NSC_ILi4096EEEEEEEEEEEEEvEENS14_INSA_23SM90_TMA_LOAD_MULTICASTES1O_vEEEENS_8epilogue10collective6detail29Sm90TmaWarpSpecializedAdapterINS1U_15DefaultEpilogueISL_NSB_IJNSB_IJllllEEESE_SX_EEES1Z_NS1T_6thread17LinearCombinationISL_Li1EffLNS20_9ScaleType4KindE0ELNS_15FloatRoundStyleE2ESL_EENS_4gemm15EpilogueDefaultEEEEEvvEEEEvNT_6ParamsE --------------------------
	.section	.nv.shared._ZN7cutlass13device_kernelINS_4conv6kernel13ConvUniversalINS1_16ConvProblemShapeILNS1_8OperatorE0ELi3EEENS1_10collective14CollectiveConvINS1_46MainloopSm90TmaGmmaWarpSpecializedImplicitGemmILS5_0ELi14ELi3EN4cute5tupleIJNSA_1CILi2EEENSC_ILi1EEESE_EEENS1_36KernelImplicitTmaWarpSpecializedSm90ELi1EEENSB_IJNSC_ILi64EEESI_NSB_IJSI_EEEEEENS_10bfloat16_tESL_NSA_8TiledMMAINSA_8MMA_AtomIJNSA_4SM904GMMA27MMA_64x64x16_F32BF16BF16_SSILNSP_5MajorE0ELSR_0ELNSP_7ScaleInE1ELSS_1EEEEEENSA_6LayoutINSB_IJSE_SE_SE_EEENSB_IJNSC_ILi0EEESX_SX_EEEEENSB_IJNSA_10UnderscoreES10_S10_EEEEENS7_6detail26Sm90ImplicitGemmTileTraitsINSA_20SM90_TMA_LOAD_IM2COLENSA_14ComposedLayoutINSA_7SwizzleILi3ELi4ELi3EEENSA_18smem_ptr_flag_bitsILi16EEENSV_INSB_IJNSB_IJNSC_ILi8EEES1B_EEENSB_IJSI_SE_EEENSB_IJSE_NSC_ILi14EEEEEEEEENSB_IJNSB_IJSI_NSC_ILi512EEEEEENSB_IJSE_SX_EEENSB_IJSX_NSC_ILi4096EEEEEEEEEEEEEvEENS14_INSA_23SM90_TMA_LOAD_MULTICASTES1O_vEEEENS_8epilogue10collective6detail29Sm90TmaWarpSpecializedAdapterINS1U_15DefaultEpilogueISL_NSB_IJNSB_IJllllEEESE_SX_EEES1Z_NS1T_6thread17LinearCombinationISL_Li1EffLNS20_9ScaleType4KindE0ELNS_15FloatRoundStyleE2ESL_EENS_4gemm15EpilogueDefaultEEEEEvvEEEEvNT_6ParamsE,"aw",@nobits
	.sectionflags	@""
	.align	16
	.zero		1024


//--------------------- .nv.shared.reserved.0     --------------------------
	.section	.nv.shared.reserved.0,"aw",@nobits
	.weak		__nv_reservedSMEM_offset_0_alias
	.size		__nv_reservedSMEM_offset_0_alias, 0, 0
	.other		__nv_reservedSMEM_offset_0_alias,@"STO_CUDA_RESERVED_SHARED STV_DEFAULT"
__nv_reservedSMEM_offset_0_alias:
	.zero		0


//--------------------- .nv.global                --------------------------
	.section	.nv.global,"aw",@nobits
.nv.global:
	.type		_ZN39_INTERNAL_3dec86ef_4_k_cu_b3447813_31174cute1_E,@object
	.size		_ZN39_INTERNAL_3dec86ef_4_k_cu_b3447813_31174cute1_E,(_ZN39_INTERNAL_3dec86ef_4_k_cu_b3447813_31174cuda3std3__45__cpo6cbeginE - _ZN39_INTERNAL_3dec86ef_4_k_cu_b3447813_31174cute1_E)
_ZN39_INTERNAL_3dec86ef_4_k_cu_b3447813_31174cute1_E:
	.zero		1
	.type		_ZN39_INTERNAL_3dec86ef_4_k_cu_b3447813_31174cuda3std3__45__cpo6cbeginE,@object
	.size		_ZN39_INTERNAL_3dec86ef_4_k_cu_b3447813_31174cuda3std3__45__cpo6cbeginE,(_ZN39_INTERNAL_3dec86ef_4_k_cu_b3447813_31174cuda3std3__48in_placeE - _ZN39_INTERNAL_3dec86ef_4_k_cu_b3447813_31174cuda3std3__45__cpo6cbeginE)
_ZN39_INTERNAL_3dec86ef_4_k_cu_b3447813_31174cuda3std3__45__cpo6cbeginE:
	.zero		1
	.type		_ZN39_INTERNAL_3dec86ef_4_k_cu_b3447813_31174cuda3std3__48in_placeE,@object
	.size		_ZN39_INTERNAL_3dec86ef_4_k_cu_b3447813_31174cuda3std3__48in_placeE,(_ZN39_INTERNAL_3dec86ef_4_k_cu_b3447813_31174cuda3std6ranges3__45__cpo9iter_moveE - _ZN39_INTERNAL_3dec86ef_4_k_cu_b3447813_31174cuda3std3__48in_placeE)
_ZN39_INTERNAL_3dec86ef_4_k_cu_b3447813_31174cuda3std3__48in_placeE:
	.zero		1
	.type		_ZN39_INTERNAL_3dec86ef_4_k_cu_b3447813_31174cuda3std6ranges3__45__cpo9iter_moveE,@object
	.size		_ZN39_INTERNAL_3dec86ef_4_k_cu_b3447813_31174cuda3std6ranges3__45__cpo9iter_moveE,(_ZN39_INTERNAL_3dec86ef_4_k_cu_b3447813_31174cuda3std3__45__cpo5beginE - _ZN39_INTERNAL_3dec86ef_4_k_cu_b3447813_31174cuda3std6ranges3__45__cpo9iter_moveE)
_ZN39_INTERNAL_3dec86ef_4_k_cu_b3447813_31174cuda3std6ranges3__45__cpo9iter_moveE:
	.zero		1
	.type		_ZN39_INTERNAL_3dec86ef_4_k_cu_b3447813_31174cuda3std3__45__cpo5beginE,@object
	.size		_ZN39_INTERNAL_3dec86ef_4_k_cu_b3447813_31174cuda3std3__45__cpo5beginE,(_ZN39_INTERNAL_3dec86ef_4_k_cu_b3447813_31174cuda3std3__441_GLOBAL__N__3dec86ef_4_k_cu_b3447813_31176ignoreE - _ZN39_INTERNAL_3dec86ef_4_k_cu_b3447813_31174cuda3std3__45__cpo5beginE)
_ZN39_INTERNAL_3dec86ef_4_k_cu_b3447813_31174cuda3std3__45__cpo5beginE:
	.zero		1
	.type		_ZN39_INTERNAL_3dec86ef_4_k_cu_b3447813_31174cuda3std3__441_GLOBAL__N__3dec86ef_4_k_cu_b3447813_31176ignoreE,@object
	.size		_ZN39_INTERNAL_3dec86ef_4_k_cu_b3447813_31174cuda3std3__441_GLOBAL__N__3dec86ef_4_k_cu_b3447813_31176ignoreE,(_ZN39_INTERNAL_3dec86ef_4_k_cu_b3447813_31174cute7productE - _ZN39_INTERNAL_3dec86ef_4_k_cu_b3447813_31174cuda3std3__441_GLOBAL__N__3dec86ef_4_k_cu_b3447813_31176ignoreE)
_ZN39_INTERNAL_3dec86ef_4_k_cu_b3447813_31174cuda3std3__441_GLOBAL__N__3dec86ef_4_k_cu_b3447813_31176ignoreE:
	.zero		1
	.type		_ZN39_INTERNAL_3dec86ef_4_k_cu_b3447813_31174cute7productE,@object
	.size		_ZN39_INTERNAL_3dec86ef_4_k_cu_b3447813_31174cute7productE,(_ZN39_INTERNAL_3dec86ef_4_k_cu_b3447813_31174cuda3std3__45__cpo3endE - _ZN39_INTERNAL_3dec86ef_4_k_cu_b3447813_31174cute7productE)
_ZN39_INTERNAL_3dec86ef_4_k_cu_b3447813_31174cute7productE:
	.zero		1
	.type		_ZN39_INTERNAL_3dec86ef_4_k_cu_b3447813_31174cuda3std3__45__cpo3endE,@object
	.size		_ZN39_INTERNAL_3dec86ef_4_k_cu_b3447813_31174cuda3std3__45__cpo3endE,(_ZN39_INTERNAL_3dec86ef_4_k_cu_b3447813_31174cuda3std3__419piecewise_constructE - _ZN39_INTERNAL_3dec86ef_4_k_cu_b3447813_31174cuda3std3__45__cpo3endE)
_ZN39_INTERNAL_3dec86ef_4_k_cu_b3447813_31174cuda3std3__45__cpo3endE:
	.zero		1
	.type		_ZN39_INTERNAL_3dec86ef_4_k_cu_b3447813_31174cuda3std3__419piecewise_constructE,@object
	.size		_ZN39_INTERNAL_3dec86ef_4_k_cu_b3447813_31174cuda3std3__419piecewise_constructE,(_ZN39_INTERNAL_3dec86ef_4_k_cu_b3447813_31174cuda3std3__45__cpo4cendE - _ZN39_INTERNAL_3dec86ef_4_k_cu_b3447813_31174cuda3std3__419piecewise_constructE)
_ZN39_INTERNAL_3dec86ef_4_k_cu_b3447813_31174cuda3std3__419piecewise_constructE:
	.zero		1
	.type		_ZN39_INTERNAL_3dec86ef_4_k_cu_b3447813_31174cuda3std3__45__cpo4cendE,@object
	.size		_ZN39_INTERNAL_3dec86ef_4_k_cu_b3447813_31174cuda3std3__45__cpo4cendE,(_ZN39_INTERNAL_3dec86ef_4_k_cu_b3447813_31174cuda3std6ranges3__45__cpo4swapE - _ZN39_INTERNAL_3dec86ef_4_k_cu_b3447813_31174cuda3std3__45__cpo4cendE)
_ZN39_INTERNAL_3dec86ef_4_k_cu_b3447813_31174cuda3std3__45__cpo4cendE:
	.zero		1
	.type		_ZN39_INTERNAL_3dec86ef_4_k_cu_b3447813_31174cuda3std6ranges3__45__cpo4swapE,@object
	.size		_ZN39_INTERNAL_3dec86ef_4_k_cu_b3447813_31174cuda3std6ranges3__45__cpo4swapE,(.L_7 - _ZN39_INTERNAL_3dec86ef_4_k_cu_b3447813_31174cuda3std6ranges3__45__cpo4swapE)
_ZN39_INTERNAL_3dec86ef_4_k_cu_b3447813_31174cuda3std6ranges3__45__cpo4swapE:
	.zero		1
.L_7:


//--------------------- .nv.constant0._ZN7cutlass13device_kernelINS_4conv6kernel13ConvUniversalINS1_16ConvProblemShapeILNS1_8OperatorE0ELi3EEENS1_10collective14CollectiveConvINS1_46MainloopSm90TmaGmmaWarpSpecializedImplicitGemmILS5_0ELi14ELi3EN4cute5tupleIJNSA_1CILi2EEENSC_ILi1EEESE_EEENS1_36KernelImplicitTmaWarpSpecializedSm90ELi1EEENSB_IJNSC_ILi64EEESI_NSB_IJSI_EEEEEENS_10bfloat16_tESL_NSA_8TiledMMAINSA_8MMA_AtomIJNSA_4SM904GMMA27MMA_64x64x16_F32BF16BF16_SSILNSP_5MajorE0ELSR_0ELNSP_7ScaleInE1ELSS_1EEEEEENSA_6LayoutINSB_IJSE_SE_SE_EEENSB_IJNSC_ILi0EEESX_SX_EEEEENSB_IJNSA_10UnderscoreES10_S10_EEEEENS7_6detail26Sm90ImplicitGemmTileTraitsINSA_20SM90_TMA_LOAD_IM2COLENSA_14ComposedLayoutINSA_7SwizzleILi3ELi4ELi3EEENSA_18smem_ptr_flag_bitsILi16EEENSV_INSB_IJNSB_IJNSC_ILi8EEES1B_EEENSB_IJSI_SE_EEENSB_IJSE_NSC_ILi14EEEEEEEEENSB_IJNSB_IJSI_NSC_ILi512EEEEEENSB_IJSE_SX_EEENSB_IJSX_NSC_ILi4096EEEEEEEEEEEEEvEENS14_INSA_23SM90_TMA_LOAD_MULTICASTES1O_vEEEENS_8epilogue10collective6detail29Sm90TmaWarpSpecializedAdapterINS1U_15DefaultEpilogueISL_NSB_IJNSB_IJllllEEESE_SX_EEES1Z_NS1T_6thread17LinearCombinationISL_Li1EffLNS20_9ScaleType4KindE0ELNS_15FloatRoundStyleE2ESL_EENS_4gemm15EpilogueDefaultEEEEEvvEEEEvNT_6ParamsE --------------------------
	.section	.nv.constant0._ZN7cutlass13device_kernelINS_4conv6kernel13ConvUniversalINS1_16ConvProblemShapeILNS1_8OperatorE0ELi3EEENS1_10collective14CollectiveConvINS1_46MainloopSm90TmaGmmaWarpSpecializedImplicitGemmILS5_0ELi14ELi3EN4cute5tupleIJNSA_1CILi2EEENSC_ILi1EEESE_EEENS1_36KernelImplicitTmaWarpSpecializedSm90ELi1EEENSB_IJNSC_ILi64EEESI_NSB_IJSI_EEEEEENS_10bfloat16_tESL_NSA_8TiledMMAINSA_8MMA_AtomIJNSA_4SM904GMMA27MMA_64x64x16_F32BF16BF16_SSILNSP_5MajorE0ELSR_0ELNSP_7ScaleInE1ELSS_1EEEEEENSA_6LayoutINSB_IJSE_SE_SE_EEENSB_IJNSC_ILi0EEESX_SX_EEEEENSB_IJNSA_10UnderscoreES10_S10_EEEEENS7_6detail26Sm90ImplicitGemmTileTraitsINSA_20SM90_TMA_LOAD_IM2COLENSA_14ComposedLayoutINSA_7SwizzleILi3ELi4ELi3EEENSA_18smem_ptr_flag_bitsILi16EEENSV_INSB_IJNSB_IJNSC_ILi8EEES1B_EEENSB_IJSI_SE_EEENSB_IJSE_NSC_ILi14EEEEEEEEENSB_IJNSB_IJSI_NSC_ILi512EEEEEENSB_IJSE_SX_EEENSB_IJSX_NSC_ILi4096EEEEEEEEEEEEEvEENS14_INSA_23SM90_TMA_LOAD_MULTICASTES1O_vEEEENS_8epilogue10collective6detail29Sm90TmaWarpSpecializedAdapterINS1U_15DefaultEpilogueISL_NSB_IJNSB_IJllllEEESE_SX_EEES1Z_NS1T_6thread17LinearCombinationISL_Li1EffLNS20_9ScaleType4KindE0ELNS_15FloatRoundStyleE2ESL_EENS_4gemm15EpilogueDefaultEEEEEvvEEEEvNT_6ParamsE,"a",@progbits
	.sectionflags	@""
	.align	4
.nv.constant0._ZN7cutlass13device_kernelINS_4conv6kernel13ConvUniversalINS1_16ConvProblemShapeILNS1_8OperatorE0ELi3EEENS1_10collective14CollectiveConvINS1_46MainloopSm90TmaGmmaWarpSpecializedImplicitGemmILS5_0ELi14ELi3EN4cute5tupleIJNSA_1CILi2EEENSC_ILi1EEESE_EEENS1_36KernelImplicitTmaWarpSpecializedSm90ELi1EEENSB_IJNSC_ILi64EEESI_NSB_IJSI_EEEEEENS_10bfloat16_tESL_NSA_8TiledMMAINSA_8MMA_AtomIJNSA_4SM904GMMA27MMA_64x64x16_F32BF16BF16_SSILNSP_5MajorE0ELSR_0ELNSP_7ScaleInE1ELSS_1EEEEEENSA_6LayoutINSB_IJSE_SE_SE_EEENSB_IJNSC_ILi0EEESX_SX_EEEEENSB_IJNSA_10UnderscoreES10_S10_EEEEENS7_6detail26Sm90ImplicitGemmTileTraitsINSA_20SM90_TMA_LOAD_IM2COLENSA_14ComposedLayoutINSA_7SwizzleILi3ELi4ELi3EEENSA_18smem_ptr_flag_bitsILi16EEENSV_INSB_IJNSB_IJNSC_ILi8EEES1B_EEENSB_IJSI_SE_EEENSB_IJSE_NSC_ILi14EEEEEEEEENSB_IJNSB_IJSI_NSC_ILi512EEEEEENSB_IJSE_SX_EEENSB_IJSX_NSC_ILi4096EEEEEEEEEEEEEvEENS14_INSA_23SM90_TMA_LOAD_MULTICASTES1O_vEEEENS_8epilogue10collective6detail29Sm90TmaWarpSpecializedAdapterINS1U_15DefaultEpilogueISL_NSB_IJNSB_IJllllEEESE_SX_EEES1Z_NS1T_6thread17LinearCombinationISL_Li1EffLNS20_9ScaleType4KindE0ELNS_15FloatRoundStyleE2ESL_EENS_4gemm15EpilogueDefaultEEEEEvvEEEEvNT_6ParamsE:
	.zero		1664


//--------------------- SYMBOLS --------------------------

	.type		.nv.reservedSmem.offset0,@object
	.size		.nv.reservedSmem.offset0,0x4
